//
// Generated by NVIDIA NVVM Compiler
//
// Compiler Build ID: CL-36424714
// Cuda compilation tools, release 13.0, V13.0.88
// Based on NVVM 20.0.0
//

.version 9.0
.target sm_100
.address_size 64

	// .globl	_Z22imageFilterKernelPartAP6uchar3S0_ii
// _ZZ22imageFilterKernelPartCP6uchar3S0_iiE6s_data has been demoted

.visible .entry _Z22imageFilterKernelPartAP6uchar3S0_ii(
	.param .u64 .ptr .align 1 _Z22imageFilterKernelPartAP6uchar3S0_ii_param_0,
	.param .u64 .ptr .align 1 _Z22imageFilterKernelPartAP6uchar3S0_ii_param_1,
	.param .u32 _Z22imageFilterKernelPartAP6uchar3S0_ii_param_2,
	.param .u32 _Z22imageFilterKernelPartAP6uchar3S0_ii_param_3
)
{
	.reg .pred 	%p<51>;
	.reg .b32 	%r<214>;
	.reg .b32 	%f<4>;
	.reg .b64 	%rd<9>;

	ld.param.u64 	%rd4, [_Z22imageFilterKernelPartAP6uchar3S0_ii_param_0];
	ld.param.u64 	%rd5, [_Z22imageFilterKernelPartAP6uchar3S0_ii_param_1];
	ld.param.u32 	%r94, [_Z22imageFilterKernelPartAP6uchar3S0_ii_param_2];
	ld.param.u32 	%r95, [_Z22imageFilterKernelPartAP6uchar3S0_ii_param_3];
	mul.lo.s32 	%r1, %r95, %r94;
	cvt.rn.f32.s32 	%f1, %r1;
	div.rn.f32 	%f2, %f1, 0f46400000;
	mul.hi.s32 	%r96, %r1, 715827883;
	shr.u32 	%r97, %r96, 31;
	shr.s32 	%r98, %r96, 11;
	add.s32 	%r99, %r98, %r97;
	cvt.rn.f32.s32 	%f3, %r99;
	setp.gt.f32 	%p1, %f2, %f3;
	selp.u32 	%r100, 1, 0, %p1;
	add.s32 	%r2, %r99, %r100;
	setp.lt.s32 	%p2, %r2, 1;
	@%p2 bra 	$L__BB0_43;
	shl.b32 	%r4, %r94, 2;
	neg.s32 	%r3, %r4;
	mov.u32 	%r102, %tid.x;
	mov.u32 	%r103, %ctaid.x;
	mov.u32 	%r104, %ntid.x;
	mad.lo.s32 	%r105, %r104, %r103, %r102;
	mul.lo.s32 	%r170, %r2, %r105;
	cvta.to.global.u64 	%rd1, %rd5;
	cvta.to.global.u64 	%rd2, %rd4;
	mov.b32 	%r169, 0;
$L__BB0_2:
	setp.ge.s32 	%p3, %r170, %r1;
	@%p3 bra 	$L__BB0_42;
	add.s32 	%r173, %r3, %r170;
	sub.s32 	%r172, %r4, %r170;
	mov.b32 	%r171, 0;
	mov.u32 	%r185, %r171;
	mov.u32 	%r184, %r171;
	mov.u32 	%r183, %r171;
	mov.u32 	%r182, %r171;
$L__BB0_4:
	setp.eq.s32 	%p4, %r172, 0;
	mul.wide.s32 	%rd6, %r173, 3;
	add.s64 	%rd3, %rd2, %rd6;
	@%p4 bra 	$L__BB0_8;
	div.s32 	%r107, %r173, %r94;
	setp.ge.s32 	%p5, %r107, %r95;
	@%p5 bra 	$L__BB0_8;
	rem.s32 	%r108, %r170, %r94;
	setp.eq.s32 	%p6, %r108, 4;
	add.s32 	%r110, %r108, -4;
	setp.ge.s32 	%p7, %r110, %r94;
	or.pred  	%p8, %p6, %p7;
	@%p8 bra 	$L__BB0_8;
	ld.global.u8 	%r111, [%rd3+-12];
	add.s32 	%r184, %r184, %r111;
	ld.global.u8 	%r112, [%rd3+-11];
	add.s32 	%r183, %r183, %r112;
	ld.global.u8 	%r113, [%rd3+-10];
	add.s32 	%r182, %r182, %r113;
	add.s32 	%r185, %r185, 1;
$L__BB0_8:
	setp.eq.s32 	%p9, %r172, 0;
	@%p9 bra 	$L__BB0_12;
	div.s32 	%r114, %r173, %r94;
	setp.ge.s32 	%p10, %r114, %r95;
	@%p10 bra 	$L__BB0_12;
	rem.s32 	%r115, %r170, %r94;
	setp.eq.s32 	%p11, %r115, 3;
	add.s32 	%r117, %r115, -3;
	setp.ge.s32 	%p12, %r117, %r94;
	or.pred  	%p13, %p11, %p12;
	@%p13 bra 	$L__BB0_12;
	ld.global.u8 	%r118, [%rd3+-9];
	add.s32 	%r184, %r184, %r118;
	ld.global.u8 	%r119, [%rd3+-8];
	add.s32 	%r183, %r183, %r119;
	ld.global.u8 	%r120, [%rd3+-7];
	add.s32 	%r182, %r182, %r120;
	add.s32 	%r185, %r185, 1;
$L__BB0_12:
	setp.eq.s32 	%p14, %r172, 0;
	@%p14 bra 	$L__BB0_16;
	div.s32 	%r121, %r173, %r94;
	setp.ge.s32 	%p15, %r121, %r95;
	@%p15 bra 	$L__BB0_16;
	rem.s32 	%r122, %r170, %r94;
	setp.eq.s32 	%p16, %r122, 2;
	add.s32 	%r124, %r122, -2;
	setp.ge.s32 	%p17, %r124, %r94;
	or.pred  	%p18, %p16, %p17;
	@%p18 bra 	$L__BB0_16;
	ld.global.u8 	%r125, [%rd3+-6];
	add.s32 	%r184, %r184, %r125;
	ld.global.u8 	%r126, [%rd3+-5];
	add.s32 	%r183, %r183, %r126;
	ld.global.u8 	%r127, [%rd3+-4];
	add.s32 	%r182, %r182, %r127;
	add.s32 	%r185, %r185, 1;
$L__BB0_16:
	setp.eq.s32 	%p19, %r172, 0;
	@%p19 bra 	$L__BB0_20;
	div.s32 	%r128, %r173, %r94;
	setp.ge.s32 	%p20, %r128, %r95;
	@%p20 bra 	$L__BB0_20;
	setp.lt.s32 	%p21, %r94, 0;
	rem.s32 	%r129, %r170, %r94;
	setp.eq.s32 	%p22, %r129, 1;
	or.pred  	%p23, %p22, %p21;
	@%p23 bra 	$L__BB0_20;
	ld.global.u8 	%r130, [%rd3+-3];
	add.s32 	%r184, %r184, %r130;
	ld.global.u8 	%r131, [%rd3+-2];
	add.s32 	%r183, %r183, %r131;
	ld.global.u8 	%r132, [%rd3+-1];
	add.s32 	%r182, %r182, %r132;
	add.s32 	%r185, %r185, 1;
$L__BB0_20:
	setp.eq.s32 	%p24, %r172, 0;
	@%p24 bra 	$L__BB0_24;
	div.s32 	%r133, %r173, %r94;
	setp.ge.s32 	%p25, %r133, %r95;
	@%p25 bra 	$L__BB0_24;
	setp.lt.s32 	%p26, %r94, 0;
	rem.s32 	%r134, %r170, %r94;
	setp.eq.s32 	%p27, %r134, 0;
	or.pred  	%p28, %p27, %p26;
	@%p28 bra 	$L__BB0_24;
	ld.global.u8 	%r135, [%rd3];
	add.s32 	%r184, %r184, %r135;
	ld.global.u8 	%r136, [%rd3+1];
	add.s32 	%r183, %r183, %r136;
	ld.global.u8 	%r137, [%rd3+2];
	add.s32 	%r182, %r182, %r137;
	add.s32 	%r185, %r185, 1;
$L__BB0_24:
	setp.eq.s32 	%p29, %r172, 0;
	@%p29 bra 	$L__BB0_28;
	div.s32 	%r138, %r173, %r94;
	setp.ge.s32 	%p30, %r138, %r95;
	@%p30 bra 	$L__BB0_28;
	rem.s32 	%r139, %r170, %r94;
	setp.eq.s32 	%p31, %r139, -1;
	add.s32 	%r141, %r139, 1;
	setp.ge.s32 	%p32, %r141, %r94;
	or.pred  	%p33, %p31, %p32;
	@%p33 bra 	$L__BB0_28;
	ld.global.u8 	%r142, [%rd3+3];
	add.s32 	%r184, %r184, %r142;
	ld.global.u8 	%r143, [%rd3+4];
	add.s32 	%r183, %r183, %r143;
	ld.global.u8 	%r144, [%rd3+5];
	add.s32 	%r182, %r182, %r144;
	add.s32 	%r185, %r185, 1;
$L__BB0_28:
	setp.eq.s32 	%p34, %r172, 0;
	@%p34 bra 	$L__BB0_32;
	div.s32 	%r145, %r173, %r94;
	setp.ge.s32 	%p35, %r145, %r95;
	@%p35 bra 	$L__BB0_32;
	rem.s32 	%r146, %r170, %r94;
	setp.eq.s32 	%p36, %r146, -2;
	add.s32 	%r148, %r146, 2;
	setp.ge.s32 	%p37, %r148, %r94;
	or.pred  	%p38, %p36, %p37;
	@%p38 bra 	$L__BB0_32;
	ld.global.u8 	%r149, [%rd3+6];
	add.s32 	%r184, %r184, %r149;
	ld.global.u8 	%r150, [%rd3+7];
	add.s32 	%r183, %r183, %r150;
	ld.global.u8 	%r151, [%rd3+8];
	add.s32 	%r182, %r182, %r151;
	add.s32 	%r185, %r185, 1;
$L__BB0_32:
	setp.eq.s32 	%p39, %r172, 0;
	@%p39 bra 	$L__BB0_36;
	div.s32 	%r152, %r173, %r94;
	setp.ge.s32 	%p40, %r152, %r95;
	@%p40 bra 	$L__BB0_36;
	rem.s32 	%r153, %r170, %r94;
	setp.eq.s32 	%p41, %r153, -3;
	add.s32 	%r155, %r153, 3;
	setp.ge.s32 	%p42, %r155, %r94;
	or.pred  	%p43, %p41, %p42;
	@%p43 bra 	$L__BB0_36;
	ld.global.u8 	%r156, [%rd3+9];
	add.s32 	%r184, %r184, %r156;
	ld.global.u8 	%r157, [%rd3+10];
	add.s32 	%r183, %r183, %r157;
	ld.global.u8 	%r158, [%rd3+11];
	add.s32 	%r182, %r182, %r158;
	add.s32 	%r185, %r185, 1;
$L__BB0_36:
	setp.eq.s32 	%p44, %r172, 0;
	@%p44 bra 	$L__BB0_40;
	div.s32 	%r159, %r173, %r94;
	setp.ge.s32 	%p45, %r159, %r95;
	@%p45 bra 	$L__BB0_40;
	rem.s32 	%r160, %r170, %r94;
	setp.eq.s32 	%p46, %r160, -4;
	add.s32 	%r162, %r160, 4;
	setp.ge.s32 	%p47, %r162, %r94;
	or.pred  	%p48, %p46, %p47;
	@%p48 bra 	$L__BB0_40;
	ld.global.u8 	%r163, [%rd3+12];
	add.s32 	%r184, %r184, %r163;
	ld.global.u8 	%r164, [%rd3+13];
	add.s32 	%r183, %r183, %r164;
	ld.global.u8 	%r165, [%rd3+14];
	add.s32 	%r182, %r182, %r165;
	add.s32 	%r185, %r185, 1;
$L__BB0_40:
	add.s32 	%r173, %r173, %r94;
	sub.s32 	%r172, %r172, %r94;
	add.s32 	%r171, %r171, 1;
	setp.ne.s32 	%p49, %r171, 9;
	@%p49 bra 	$L__BB0_4;
	div.s32 	%r166, %r184, %r185;
	mul.wide.s32 	%rd7, %r170, 3;
	add.s64 	%rd8, %rd1, %rd7;
	st.global.u8 	[%rd8], %r166;
	div.s32 	%r167, %r183, %r185;
	st.global.u8 	[%rd8+1], %r167;
	div.s32 	%r168, %r182, %r185;
	st.global.u8 	[%rd8+2], %r168;
$L__BB0_42:
	add.s32 	%r170, %r170, 1;
	add.s32 	%r169, %r169, 1;
	setp.ne.s32 	%p50, %r169, %r2;
	@%p50 bra 	$L__BB0_2;
$L__BB0_43:
	ret;

}
	// .globl	_Z22imageFilterKernelPartBP6uchar3S0_ii
.visible .entry _Z22imageFilterKernelPartBP6uchar3S0_ii(
	.param .u64 .ptr .align 1 _Z22imageFilterKernelPartBP6uchar3S0_ii_param_0,
	.param .u64 .ptr .align 1 _Z22imageFilterKernelPartBP6uchar3S0_ii_param_1,
	.param .u32 _Z22imageFilterKernelPartBP6uchar3S0_ii_param_2,
	.param .u32 _Z22imageFilterKernelPartBP6uchar3S0_ii_param_3
)
{
	.reg .pred 	%p<49>;
	.reg .b32 	%r<203>;
	.reg .b64 	%rd<9>;

	ld.param.u64 	%rd4, [_Z22imageFilterKernelPartBP6uchar3S0_ii_param_0];
	ld.param.u64 	%rd5, [_Z22imageFilterKernelPartBP6uchar3S0_ii_param_1];
	ld.param.u32 	%r91, [_Z22imageFilterKernelPartBP6uchar3S0_ii_param_2];
	ld.param.u32 	%r92, [_Z22imageFilterKernelPartBP6uchar3S0_ii_param_3];
	mov.u32 	%r93, %ntid.x;
	mov.u32 	%r94, %ctaid.x;
	mov.u32 	%r95, %tid.x;
	mad.lo.s32 	%r159, %r93, %r94, %r95;
	mul.lo.s32 	%r2, %r92, %r91;
	setp.ge.s32 	%p1, %r159, %r2;
	@%p1 bra 	$L__BB1_41;
	shl.b32 	%r4, %r91, 2;
	neg.s32 	%r3, %r4;
	cvta.to.global.u64 	%rd1, %rd5;
	cvta.to.global.u64 	%rd2, %rd4;
$L__BB1_2:
	add.s32 	%r162, %r3, %r159;
	sub.s32 	%r161, %r4, %r159;
	mov.b32 	%r160, 0;
	mov.u32 	%r174, %r160;
	mov.u32 	%r173, %r160;
	mov.u32 	%r172, %r160;
	mov.u32 	%r171, %r160;
$L__BB1_3:
	setp.eq.s32 	%p2, %r161, 0;
	bar.sync 	0;
	mul.wide.s32 	%rd6, %r162, 3;
	add.s64 	%rd3, %rd2, %rd6;
	@%p2 bra 	$L__BB1_7;
	div.s32 	%r97, %r162, %r91;
	setp.ge.s32 	%p3, %r97, %r92;
	@%p3 bra 	$L__BB1_7;
	rem.s32 	%r98, %r159, %r91;
	setp.eq.s32 	%p4, %r98, 4;
	add.s32 	%r100, %r98, -4;
	setp.ge.s32 	%p5, %r100, %r91;
	or.pred  	%p6, %p4, %p5;
	@%p6 bra 	$L__BB1_7;
	ld.global.u8 	%r101, [%rd3+-12];
	add.s32 	%r173, %r173, %r101;
	ld.global.u8 	%r102, [%rd3+-11];
	add.s32 	%r172, %r172, %r102;
	ld.global.u8 	%r103, [%rd3+-10];
	add.s32 	%r171, %r171, %r103;
	add.s32 	%r174, %r174, 1;
$L__BB1_7:
	setp.eq.s32 	%p7, %r161, 0;
	bar.sync 	0;
	@%p7 bra 	$L__BB1_11;
	div.s32 	%r104, %r162, %r91;
	setp.ge.s32 	%p8, %r104, %r92;
	@%p8 bra 	$L__BB1_11;
	rem.s32 	%r105, %r159, %r91;
	setp.eq.s32 	%p9, %r105, 3;
	add.s32 	%r107, %r105, -3;
	setp.ge.s32 	%p10, %r107, %r91;
	or.pred  	%p11, %p9, %p10;
	@%p11 bra 	$L__BB1_11;
	ld.global.u8 	%r108, [%rd3+-9];
	add.s32 	%r173, %r173, %r108;
	ld.global.u8 	%r109, [%rd3+-8];
	add.s32 	%r172, %r172, %r109;
	ld.global.u8 	%r110, [%rd3+-7];
	add.s32 	%r171, %r171, %r110;
	add.s32 	%r174, %r174, 1;
$L__BB1_11:
	setp.eq.s32 	%p12, %r161, 0;
	bar.sync 	0;
	@%p12 bra 	$L__BB1_15;
	div.s32 	%r111, %r162, %r91;
	setp.ge.s32 	%p13, %r111, %r92;
	@%p13 bra 	$L__BB1_15;
	rem.s32 	%r112, %r159, %r91;
	setp.eq.s32 	%p14, %r112, 2;
	add.s32 	%r114, %r112, -2;
	setp.ge.s32 	%p15, %r114, %r91;
	or.pred  	%p16, %p14, %p15;
	@%p16 bra 	$L__BB1_15;
	ld.global.u8 	%r115, [%rd3+-6];
	add.s32 	%r173, %r173, %r115;
	ld.global.u8 	%r116, [%rd3+-5];
	add.s32 	%r172, %r172, %r116;
	ld.global.u8 	%r117, [%rd3+-4];
	add.s32 	%r171, %r171, %r117;
	add.s32 	%r174, %r174, 1;
$L__BB1_15:
	setp.eq.s32 	%p17, %r161, 0;
	bar.sync 	0;
	@%p17 bra 	$L__BB1_19;
	div.s32 	%r118, %r162, %r91;
	setp.ge.s32 	%p18, %r118, %r92;
	@%p18 bra 	$L__BB1_19;
	setp.lt.s32 	%p19, %r91, 0;
	rem.s32 	%r119, %r159, %r91;
	setp.eq.s32 	%p20, %r119, 1;
	or.pred  	%p21, %p20, %p19;
	@%p21 bra 	$L__BB1_19;
	ld.global.u8 	%r120, [%rd3+-3];
	add.s32 	%r173, %r173, %r120;
	ld.global.u8 	%r121, [%rd3+-2];
	add.s32 	%r172, %r172, %r121;
	ld.global.u8 	%r122, [%rd3+-1];
	add.s32 	%r171, %r171, %r122;
	add.s32 	%r174, %r174, 1;
$L__BB1_19:
	setp.eq.s32 	%p22, %r161, 0;
	bar.sync 	0;
	@%p22 bra 	$L__BB1_23;
	div.s32 	%r123, %r162, %r91;
	setp.ge.s32 	%p23, %r123, %r92;
	@%p23 bra 	$L__BB1_23;
	setp.lt.s32 	%p24, %r91, 0;
	rem.s32 	%r124, %r159, %r91;
	setp.eq.s32 	%p25, %r124, 0;
	or.pred  	%p26, %p25, %p24;
	@%p26 bra 	$L__BB1_23;
	ld.global.u8 	%r125, [%rd3];
	add.s32 	%r173, %r173, %r125;
	ld.global.u8 	%r126, [%rd3+1];
	add.s32 	%r172, %r172, %r126;
	ld.global.u8 	%r127, [%rd3+2];
	add.s32 	%r171, %r171, %r127;
	add.s32 	%r174, %r174, 1;
$L__BB1_23:
	setp.eq.s32 	%p27, %r161, 0;
	bar.sync 	0;
	@%p27 bra 	$L__BB1_27;
	div.s32 	%r128, %r162, %r91;
	setp.ge.s32 	%p28, %r128, %r92;
	@%p28 bra 	$L__BB1_27;
	rem.s32 	%r129, %r159, %r91;
	setp.eq.s32 	%p29, %r129, -1;
	add.s32 	%r131, %r129, 1;
	setp.ge.s32 	%p30, %r131, %r91;
	or.pred  	%p31, %p29, %p30;
	@%p31 bra 	$L__BB1_27;
	ld.global.u8 	%r132, [%rd3+3];
	add.s32 	%r173, %r173, %r132;
	ld.global.u8 	%r133, [%rd3+4];
	add.s32 	%r172, %r172, %r133;
	ld.global.u8 	%r134, [%rd3+5];
	add.s32 	%r171, %r171, %r134;
	add.s32 	%r174, %r174, 1;
$L__BB1_27:
	setp.eq.s32 	%p32, %r161, 0;
	bar.sync 	0;
	@%p32 bra 	$L__BB1_31;
	div.s32 	%r135, %r162, %r91;
	setp.ge.s32 	%p33, %r135, %r92;
	@%p33 bra 	$L__BB1_31;
	rem.s32 	%r136, %r159, %r91;
	setp.eq.s32 	%p34, %r136, -2;
	add.s32 	%r138, %r136, 2;
	setp.ge.s32 	%p35, %r138, %r91;
	or.pred  	%p36, %p34, %p35;
	@%p36 bra 	$L__BB1_31;
	ld.global.u8 	%r139, [%rd3+6];
	add.s32 	%r173, %r173, %r139;
	ld.global.u8 	%r140, [%rd3+7];
	add.s32 	%r172, %r172, %r140;
	ld.global.u8 	%r141, [%rd3+8];
	add.s32 	%r171, %r171, %r141;
	add.s32 	%r174, %r174, 1;
$L__BB1_31:
	setp.eq.s32 	%p37, %r161, 0;
	bar.sync 	0;
	@%p37 bra 	$L__BB1_35;
	div.s32 	%r142, %r162, %r91;
	setp.ge.s32 	%p38, %r142, %r92;
	@%p38 bra 	$L__BB1_35;
	rem.s32 	%r143, %r159, %r91;
	setp.eq.s32 	%p39, %r143, -3;
	add.s32 	%r145, %r143, 3;
	setp.ge.s32 	%p40, %r145, %r91;
	or.pred  	%p41, %p39, %p40;
	@%p41 bra 	$L__BB1_35;
	ld.global.u8 	%r146, [%rd3+9];
	add.s32 	%r173, %r173, %r146;
	ld.global.u8 	%r147, [%rd3+10];
	add.s32 	%r172, %r172, %r147;
	ld.global.u8 	%r148, [%rd3+11];
	add.s32 	%r171, %r171, %r148;
	add.s32 	%r174, %r174, 1;
$L__BB1_35:
	setp.eq.s32 	%p42, %r161, 0;
	bar.sync 	0;
	@%p42 bra 	$L__BB1_39;
	div.s32 	%r149, %r162, %r91;
	setp.ge.s32 	%p43, %r149, %r92;
	@%p43 bra 	$L__BB1_39;
	rem.s32 	%r150, %r159, %r91;
	setp.eq.s32 	%p44, %r150, -4;
	add.s32 	%r152, %r150, 4;
	setp.ge.s32 	%p45, %r152, %r91;
	or.pred  	%p46, %p44, %p45;
	@%p46 bra 	$L__BB1_39;
	ld.global.u8 	%r153, [%rd3+12];
	add.s32 	%r173, %r173, %r153;
	ld.global.u8 	%r154, [%rd3+13];
	add.s32 	%r172, %r172, %r154;
	ld.global.u8 	%r155, [%rd3+14];
	add.s32 	%r171, %r171, %r155;
	add.s32 	%r174, %r174, 1;
$L__BB1_39:
	add.s32 	%r162, %r162, %r91;
	sub.s32 	%r161, %r161, %r91;
	add.s32 	%r160, %r160, 1;
	setp.ne.s32 	%p47, %r160, 9;
	@%p47 bra 	$L__BB1_3;
	div.s32 	%r156, %r173, %r174;
	mul.wide.s32 	%rd7, %r159, 3;
	add.s64 	%rd8, %rd1, %rd7;
	st.global.u8 	[%rd8], %r156;
	div.s32 	%r157, %r172, %r174;
	st.global.u8 	[%rd8+1], %r157;
	div.s32 	%r158, %r171, %r174;
	st.global.u8 	[%rd8+2], %r158;
	add.s32 	%r159, %r159, 12288;
	setp.lt.s32 	%p48, %r159, %r2;
	@%p48 bra 	$L__BB1_2;
$L__BB1_41:
	ret;

}
	// .globl	_Z22imageFilterKernelPartCP6uchar3S0_ii
.visible .entry _Z22imageFilterKernelPartCP6uchar3S0_ii(
	.param .u64 .ptr .align 1 _Z22imageFilterKernelPartCP6uchar3S0_ii_param_0,
	.param .u64 .ptr .align 1 _Z22imageFilterKernelPartCP6uchar3S0_ii_param_1,
	.param .u32 _Z22imageFilterKernelPartCP6uchar3S0_ii_param_2,
	.param .u32 _Z22imageFilterKernelPartCP6uchar3S0_ii_param_3
)
{
	.reg .pred 	%p<73>;
	.reg .b16 	%rs<49>;
	.reg .b32 	%r<278>;
	.reg .b64 	%rd<39>;
	// demoted variable
	.shared .align 1 .b8 _ZZ22imageFilterKernelPartCP6uchar3S0_iiE6s_data[49152];
	ld.param.u64 	%rd3, [_Z22imageFilterKernelPartCP6uchar3S0_ii_param_0];
	ld.param.u64 	%rd4, [_Z22imageFilterKernelPartCP6uchar3S0_ii_param_1];
	ld.param.u32 	%r136, [_Z22imageFilterKernelPartCP6uchar3S0_ii_param_2];
	ld.param.u32 	%r137, [_Z22imageFilterKernelPartCP6uchar3S0_ii_param_3];
	cvta.to.global.u64 	%rd1, %rd3;
	cvta.to.global.u64 	%rd2, %rd4;
	mov.u32 	%r1, %nctaid.x;
	mov.u32 	%r2, %ctaid.x;
	mov.u32 	%r3, %ntid.x;
	mov.u32 	%r4, %tid.x;
	mov.u32 	%r139, %ntid.y;
	shl.b32 	%r5, %r139, 4;
	mov.u32 	%r6, %tid.y;
	mul.lo.s32 	%r7, %r137, %r136;
	mul.lo.s32 	%r140, %r4, 384;
	mov.u32 	%r141, _ZZ22imageFilterKernelPartCP6uchar3S0_iiE6s_data;
	add.s32 	%r142, %r141, %r140;
	add.s32 	%r8, %r4, -4;
	mul.lo.s32 	%r143, %r6, 3;
	add.s32 	%r9, %r142, %r143;
	add.s32 	%r144, %r140, %r143;
	add.s32 	%r145, %r144, %r141;
	add.s32 	%r10, %r145, -11;
	mov.b32 	%r230, 0;
	mov.u32 	%r231, %r230;
$L__BB2_1:
	mov.u32 	%r147, %ctaid.y;
	or.b32  	%r148, %r231, %r147;
	setp.eq.s32 	%p1, %r148, 0;
	selp.b32 	%r149, -4, -8, %p1;
	add.s32 	%r150, %r230, %r147;
	mad.lo.s32 	%r151, %r5, %r150, %r6;
	mad.lo.s32 	%r152, %r149, %r150, %r149;
	add.s32 	%r13, %r151, %r152;
	mul.lo.s32 	%r14, %r13, %r136;
	shl.b32 	%r15, %r136, 3;
	shl.b32 	%r16, %r136, 4;
	shl.b32 	%r17, %r136, 5;
	shl.b32 	%r18, %r136, 6;
	add.s32 	%r19, %r13, -4;
	mov.b32 	%r232, 0;
	mov.u32 	%r233, %r232;
$L__BB2_2:
	setp.gt.s32 	%p2, %r13, %r137;
	or.b32  	%r153, %r233, %r2;
	setp.eq.s32 	%p3, %r153, 0;
	selp.b32 	%r154, -4, -8, %p3;
	add.s32 	%r155, %r232, %r2;
	mul.lo.s32 	%r22, %r155, %r3;
	add.s32 	%r156, %r22, %r4;
	mad.lo.s32 	%r23, %r154, %r155, %r154;
	add.s32 	%r24, %r156, %r23;
	setp.gt.s32 	%p4, %r24, %r136;
	and.pred  	%p5, %p4, %p2;
	@%p5 bra 	$L__BB2_78;
	add.s32 	%r25, %r14, %r24;
	setp.gt.s32 	%p6, %r25, %r7;
	@%p6 bra 	$L__BB2_5;
	mul.wide.s32 	%rd5, %r25, 3;
	add.s64 	%rd6, %rd1, %rd5;
	ld.global.u8 	%rs1, [%rd6];
	ld.global.u8 	%rs2, [%rd6+1];
	ld.global.u8 	%rs3, [%rd6+2];
	st.shared.u8 	[%r9], %rs1;
	st.shared.u8 	[%r9+1], %rs2;
	st.shared.u8 	[%r9+2], %rs3;
$L__BB2_5:
	bar.sync 	0;
	add.s32 	%r26, %r25, %r15;
	setp.gt.s32 	%p7, %r26, %r7;
	@%p7 bra 	$L__BB2_7;
	mul.wide.s32 	%rd7, %r26, 3;
	add.s64 	%rd8, %rd1, %rd7;
	ld.global.u8 	%rs4, [%rd8];
	ld.global.u8 	%rs5, [%rd8+1];
	ld.global.u8 	%rs6, [%rd8+2];
	st.shared.u8 	[%r9+24], %rs4;
	st.shared.u8 	[%r9+25], %rs5;
	st.shared.u8 	[%r9+26], %rs6;
$L__BB2_7:
	bar.sync 	0;
	add.s32 	%r27, %r25, %r16;
	setp.gt.s32 	%p8, %r27, %r7;
	@%p8 bra 	$L__BB2_9;
	mul.wide.s32 	%rd9, %r27, 3;
	add.s64 	%rd10, %rd1, %rd9;
	ld.global.u8 	%rs7, [%rd10];
	ld.global.u8 	%rs8, [%rd10+1];
	ld.global.u8 	%rs9, [%rd10+2];
	st.shared.u8 	[%r9+48], %rs7;
	st.shared.u8 	[%r9+49], %rs8;
	st.shared.u8 	[%r9+50], %rs9;
$L__BB2_9:
	bar.sync 	0;
	add.s32 	%r28, %r27, %r15;
	setp.gt.s32 	%p9, %r28, %r7;
	@%p9 bra 	$L__BB2_11;
	mul.wide.s32 	%rd11, %r28, 3;
	add.s64 	%rd12, %rd1, %rd11;
	ld.global.u8 	%rs10, [%rd12];
	ld.global.u8 	%rs11, [%rd12+1];
	ld.global.u8 	%rs12, [%rd12+2];
	st.shared.u8 	[%r9+72], %rs10;
	st.shared.u8 	[%r9+73], %rs11;
	st.shared.u8 	[%r9+74], %rs12;
$L__BB2_11:
	bar.sync 	0;
	add.s32 	%r29, %r25, %r17;
	setp.gt.s32 	%p10, %r29, %r7;
	@%p10 bra 	$L__BB2_13;
	mul.wide.s32 	%rd13, %r29, 3;
	add.s64 	%rd14, %rd1, %rd13;
	ld.global.u8 	%rs13, [%rd14];
	ld.global.u8 	%rs14, [%rd14+1];
	ld.global.u8 	%rs15, [%rd14+2];
	st.shared.u8 	[%r9+96], %rs13;
	st.shared.u8 	[%r9+97], %rs14;
	st.shared.u8 	[%r9+98], %rs15;
$L__BB2_13:
	bar.sync 	0;
	add.s32 	%r30, %r29, %r15;
	setp.gt.s32 	%p11, %r30, %r7;
	@%p11 bra 	$L__BB2_15;
	mul.wide.s32 	%rd15, %r30, 3;
	add.s64 	%rd16, %rd1, %rd15;
	ld.global.u8 	%rs16, [%rd16];
	ld.global.u8 	%rs17, [%rd16+1];
	ld.global.u8 	%rs18, [%rd16+2];
	st.shared.u8 	[%r9+120], %rs16;
	st.shared.u8 	[%r9+121], %rs17;
	st.shared.u8 	[%r9+122], %rs18;
$L__BB2_15:
	bar.sync 	0;
	add.s32 	%r31, %r29, %r16;
	setp.gt.s32 	%p12, %r31, %r7;
	@%p12 bra 	$L__BB2_17;
	mul.wide.s32 	%rd17, %r31, 3;
	add.s64 	%rd18, %rd1, %rd17;
	ld.global.u8 	%rs19, [%rd18];
	ld.global.u8 	%rs20, [%rd18+1];
	ld.global.u8 	%rs21, [%rd18+2];
	st.shared.u8 	[%r9+144], %rs19;
	st.shared.u8 	[%r9+145], %rs20;
	st.shared.u8 	[%r9+146], %rs21;
$L__BB2_17:
	bar.sync 	0;
	add.s32 	%r32, %r31, %r15;
	setp.gt.s32 	%p13, %r32, %r7;
	@%p13 bra 	$L__BB2_19;
	mul.wide.s32 	%rd19, %r32, 3;
	add.s64 	%rd20, %rd1, %rd19;
	ld.global.u8 	%rs22, [%rd20];
	ld.global.u8 	%rs23, [%rd20+1];
	ld.global.u8 	%rs24, [%rd20+2];
	st.shared.u8 	[%r9+168], %rs22;
	st.shared.u8 	[%r9+169], %rs23;
	st.shared.u8 	[%r9+170], %rs24;
$L__BB2_19:
	bar.sync 	0;
	add.s32 	%r33, %r25, %r18;
	setp.gt.s32 	%p14, %r33, %r7;
	@%p14 bra 	$L__BB2_21;
	mul.wide.s32 	%rd21, %r33, 3;
	add.s64 	%rd22, %rd1, %rd21;
	ld.global.u8 	%rs25, [%rd22];
	ld.global.u8 	%rs26, [%rd22+1];
	ld.global.u8 	%rs27, [%rd22+2];
	st.shared.u8 	[%r9+192], %rs25;
	st.shared.u8 	[%r9+193], %rs26;
	st.shared.u8 	[%r9+194], %rs27;
$L__BB2_21:
	bar.sync 	0;
	add.s32 	%r34, %r33, %r15;
	setp.gt.s32 	%p15, %r34, %r7;
	@%p15 bra 	$L__BB2_23;
	mul.wide.s32 	%rd23, %r34, 3;
	add.s64 	%rd24, %rd1, %rd23;
	ld.global.u8 	%rs28, [%rd24];
	ld.global.u8 	%rs29, [%rd24+1];
	ld.global.u8 	%rs30, [%rd24+2];
	st.shared.u8 	[%r9+216], %rs28;
	st.shared.u8 	[%r9+217], %rs29;
	st.shared.u8 	[%r9+218], %rs30;
$L__BB2_23:
	bar.sync 	0;
	add.s32 	%r35, %r33, %r16;
	setp.gt.s32 	%p16, %r35, %r7;
	@%p16 bra 	$L__BB2_25;
	mul.wide.s32 	%rd25, %r35, 3;
	add.s64 	%rd26, %rd1, %rd25;
	ld.global.u8 	%rs31, [%rd26];
	ld.global.u8 	%rs32, [%rd26+1];
	ld.global.u8 	%rs33, [%rd26+2];
	st.shared.u8 	[%r9+240], %rs31;
	st.shared.u8 	[%r9+241], %rs32;
	st.shared.u8 	[%r9+242], %rs33;
$L__BB2_25:
	bar.sync 	0;
	add.s32 	%r36, %r35, %r15;
	setp.gt.s32 	%p17, %r36, %r7;
	@%p17 bra 	$L__BB2_27;
	mul.wide.s32 	%rd27, %r36, 3;
	add.s64 	%rd28, %rd1, %rd27;
	ld.global.u8 	%rs34, [%rd28];
	ld.global.u8 	%rs35, [%rd28+1];
	ld.global.u8 	%rs36, [%rd28+2];
	st.shared.u8 	[%r9+264], %rs34;
	st.shared.u8 	[%r9+265], %rs35;
	st.shared.u8 	[%r9+266], %rs36;
$L__BB2_27:
	bar.sync 	0;
	add.s32 	%r37, %r33, %r17;
	setp.gt.s32 	%p18, %r37, %r7;
	@%p18 bra 	$L__BB2_29;
	mul.wide.s32 	%rd29, %r37, 3;
	add.s64 	%rd30, %rd1, %rd29;
	ld.global.u8 	%rs37, [%rd30];
	ld.global.u8 	%rs38, [%rd30+1];
	ld.global.u8 	%rs39, [%rd30+2];
	st.shared.u8 	[%r9+288], %rs37;
	st.shared.u8 	[%r9+289], %rs38;
	st.shared.u8 	[%r9+290], %rs39;
$L__BB2_29:
	bar.sync 	0;
	add.s32 	%r38, %r37, %r15;
	setp.gt.s32 	%p19, %r38, %r7;
	@%p19 bra 	$L__BB2_31;
	mul.wide.s32 	%rd31, %r38, 3;
	add.s64 	%rd32, %rd1, %rd31;
	ld.global.u8 	%rs40, [%rd32];
	ld.global.u8 	%rs41, [%rd32+1];
	ld.global.u8 	%rs42, [%rd32+2];
	st.shared.u8 	[%r9+312], %rs40;
	st.shared.u8 	[%r9+313], %rs41;
	st.shared.u8 	[%r9+314], %rs42;
$L__BB2_31:
	bar.sync 	0;
	add.s32 	%r39, %r37, %r16;
	setp.gt.s32 	%p20, %r39, %r7;
	@%p20 bra 	$L__BB2_33;
	mul.wide.s32 	%rd33, %r39, 3;
	add.s64 	%rd34, %rd1, %rd33;
	ld.global.u8 	%rs43, [%rd34];
	ld.global.u8 	%rs44, [%rd34+1];
	ld.global.u8 	%rs45, [%rd34+2];
	st.shared.u8 	[%r9+336], %rs43;
	st.shared.u8 	[%r9+337], %rs44;
	st.shared.u8 	[%r9+338], %rs45;
$L__BB2_33:
	bar.sync 	0;
	add.s32 	%r40, %r39, %r15;
	setp.gt.s32 	%p21, %r40, %r7;
	@%p21 bra 	$L__BB2_35;
	mul.wide.s32 	%rd35, %r40, 3;
	add.s64 	%rd36, %rd1, %rd35;
	ld.global.u8 	%rs46, [%rd36];
	ld.global.u8 	%rs47, [%rd36+1];
	ld.global.u8 	%rs48, [%rd36+2];
	st.shared.u8 	[%r9+360], %rs46;
	st.shared.u8 	[%r9+361], %rs47;
	st.shared.u8 	[%r9+362], %rs48;
$L__BB2_35:
	bar.sync 	0;
	add.s32 	%r158, %r4, %r23;
	add.s32 	%r41, %r158, %r22;
	mov.b32 	%r234, 0;
$L__BB2_36:
	shl.b32 	%r43, %r234, 3;
	add.s32 	%r159, %r43, %r6;
	add.s32 	%r160, %r159, -4;
	max.u32 	%r161, %r8, %r160;
	setp.gt.u32 	%p22, %r161, 119;
	@%p22 bra 	$L__BB2_77;
	add.s32 	%r163, %r43, %r13;
	mad.lo.s32 	%r44, %r163, %r136, %r24;
	add.s32 	%r164, %r19, %r43;
	mad.lo.s32 	%r237, %r136, %r164, %r41;
	neg.s32 	%r236, %r237;
	mad.lo.s32 	%r47, %r234, 24, %r10;
	mov.b32 	%r235, 0;
	mov.u32 	%r249, %r235;
	mov.u32 	%r248, %r235;
	mov.u32 	%r247, %r235;
	mov.u32 	%r246, %r235;
$L__BB2_38:
	setp.eq.s32 	%p23, %r236, 0;
	add.s32 	%r55, %r47, %r235;
	@%p23 bra 	$L__BB2_42;
	div.s32 	%r165, %r237, %r136;
	setp.ge.s32 	%p24, %r165, %r137;
	@%p24 bra 	$L__BB2_42;
	rem.s32 	%r166, %r44, %r136;
	setp.eq.s32 	%p25, %r166, 4;
	add.s32 	%r168, %r166, -4;
	setp.ge.s32 	%p26, %r168, %r136;
	or.pred  	%p27, %p25, %p26;
	@%p27 bra 	$L__BB2_42;
	ld.shared.u8 	%r169, [%r55+-1537];
	add.s32 	%r248, %r248, %r169;
	ld.shared.u8 	%r170, [%r55+-1536];
	add.s32 	%r247, %r247, %r170;
	ld.shared.u8 	%r171, [%r55+-1535];
	add.s32 	%r246, %r246, %r171;
	add.s32 	%r249, %r249, 1;
$L__BB2_42:
	@%p23 bra 	$L__BB2_46;
	div.s32 	%r172, %r237, %r136;
	setp.ge.s32 	%p29, %r172, %r137;
	@%p29 bra 	$L__BB2_46;
	rem.s32 	%r173, %r44, %r136;
	setp.eq.s32 	%p30, %r173, 3;
	add.s32 	%r175, %r173, -3;
	setp.ge.s32 	%p31, %r175, %r136;
	or.pred  	%p32, %p30, %p31;
	@%p32 bra 	$L__BB2_46;
	ld.shared.u8 	%r176, [%r55+-1153];
	add.s32 	%r248, %r248, %r176;
	ld.shared.u8 	%r177, [%r55+-1152];
	add.s32 	%r247, %r247, %r177;
	ld.shared.u8 	%r178, [%r55+-1151];
	add.s32 	%r246, %r246, %r178;
	add.s32 	%r249, %r249, 1;
$L__BB2_46:
	@%p23 bra 	$L__BB2_50;
	div.s32 	%r179, %r237, %r136;
	setp.ge.s32 	%p34, %r179, %r137;
	@%p34 bra 	$L__BB2_50;
	rem.s32 	%r180, %r44, %r136;
	setp.eq.s32 	%p35, %r180, 2;
	add.s32 	%r182, %r180, -2;
	setp.ge.s32 	%p36, %r182, %r136;
	or.pred  	%p37, %p35, %p36;
	@%p37 bra 	$L__BB2_50;
	ld.shared.u8 	%r183, [%r55+-769];
	add.s32 	%r248, %r248, %r183;
	ld.shared.u8 	%r184, [%r55+-768];
	add.s32 	%r247, %r247, %r184;
	ld.shared.u8 	%r185, [%r55+-767];
	add.s32 	%r246, %r246, %r185;
	add.s32 	%r249, %r249, 1;
$L__BB2_50:
	@%p23 bra 	$L__BB2_54;
	div.s32 	%r186, %r237, %r136;
	setp.ge.s32 	%p39, %r186, %r137;
	@%p39 bra 	$L__BB2_54;
	setp.lt.s32 	%p40, %r136, 0;
	rem.s32 	%r187, %r44, %r136;
	setp.eq.s32 	%p41, %r187, 1;
	or.pred  	%p42, %p41, %p40;
	@%p42 bra 	$L__BB2_54;
	ld.shared.u8 	%r188, [%r55+-385];
	add.s32 	%r248, %r248, %r188;
	ld.shared.u8 	%r189, [%r55+-384];
	add.s32 	%r247, %r247, %r189;
	ld.shared.u8 	%r190, [%r55+-383];
	add.s32 	%r246, %r246, %r190;
	add.s32 	%r249, %r249, 1;
$L__BB2_54:
	@%p23 bra 	$L__BB2_58;
	div.s32 	%r191, %r237, %r136;
	setp.ge.s32 	%p44, %r191, %r137;
	@%p44 bra 	$L__BB2_58;
	setp.lt.s32 	%p45, %r136, 0;
	rem.s32 	%r192, %r44, %r136;
	setp.eq.s32 	%p46, %r192, 0;
	or.pred  	%p47, %p46, %p45;
	@%p47 bra 	$L__BB2_58;
	ld.shared.u8 	%r193, [%r55+-1];
	add.s32 	%r248, %r248, %r193;
	ld.shared.u8 	%r194, [%r55];
	add.s32 	%r247, %r247, %r194;
	ld.shared.u8 	%r195, [%r55+1];
	add.s32 	%r246, %r246, %r195;
	add.s32 	%r249, %r249, 1;
$L__BB2_58:
	@%p23 bra 	$L__BB2_62;
	div.s32 	%r196, %r237, %r136;
	setp.ge.s32 	%p49, %r196, %r137;
	@%p49 bra 	$L__BB2_62;
	rem.s32 	%r197, %r44, %r136;
	setp.eq.s32 	%p50, %r197, -1;
	add.s32 	%r199, %r197, 1;
	setp.ge.s32 	%p51, %r199, %r136;
	or.pred  	%p52, %p50, %p51;
	@%p52 bra 	$L__BB2_62;
	ld.shared.u8 	%r200, [%r55+383];
	add.s32 	%r248, %r248, %r200;
	ld.shared.u8 	%r201, [%r55+384];
	add.s32 	%r247, %r247, %r201;
	ld.shared.u8 	%r202, [%r55+385];
	add.s32 	%r246, %r246, %r202;
	add.s32 	%r249, %r249, 1;
$L__BB2_62:
	@%p23 bra 	$L__BB2_66;
	div.s32 	%r203, %r237, %r136;
	setp.ge.s32 	%p54, %r203, %r137;
	@%p54 bra 	$L__BB2_66;
	rem.s32 	%r204, %r44, %r136;
	setp.eq.s32 	%p55, %r204, -2;
	add.s32 	%r206, %r204, 2;
	setp.ge.s32 	%p56, %r206, %r136;
	or.pred  	%p57, %p55, %p56;
	@%p57 bra 	$L__BB2_66;
	ld.shared.u8 	%r207, [%r55+767];
	add.s32 	%r248, %r248, %r207;
	ld.shared.u8 	%r208, [%r55+768];
	add.s32 	%r247, %r247, %r208;
	ld.shared.u8 	%r209, [%r55+769];
	add.s32 	%r246, %r246, %r209;
	add.s32 	%r249, %r249, 1;
$L__BB2_66:
	@%p23 bra 	$L__BB2_70;
	div.s32 	%r210, %r237, %r136;
	setp.ge.s32 	%p59, %r210, %r137;
	@%p59 bra 	$L__BB2_70;
	rem.s32 	%r211, %r44, %r136;
	setp.eq.s32 	%p60, %r211, -3;
	add.s32 	%r213, %r211, 3;
	setp.ge.s32 	%p61, %r213, %r136;
	or.pred  	%p62, %p60, %p61;
	@%p62 bra 	$L__BB2_70;
	ld.shared.u8 	%r214, [%r55+1151];
	add.s32 	%r248, %r248, %r214;
	ld.shared.u8 	%r215, [%r55+1152];
	add.s32 	%r247, %r247, %r215;
	ld.shared.u8 	%r216, [%r55+1153];
	add.s32 	%r246, %r246, %r216;
	add.s32 	%r249, %r249, 1;
$L__BB2_70:
	@%p23 bra 	$L__BB2_74;
	div.s32 	%r217, %r237, %r136;
	setp.ge.s32 	%p64, %r217, %r137;
	@%p64 bra 	$L__BB2_74;
	rem.s32 	%r218, %r44, %r136;
	setp.eq.s32 	%p65, %r218, -4;
	add.s32 	%r220, %r218, 4;
	setp.ge.s32 	%p66, %r220, %r136;
	or.pred  	%p67, %p65, %p66;
	@%p67 bra 	$L__BB2_74;
	ld.shared.u8 	%r221, [%r55+1535];
	add.s32 	%r248, %r248, %r221;
	ld.shared.u8 	%r222, [%r55+1536];
	add.s32 	%r247, %r247, %r222;
	ld.shared.u8 	%r223, [%r55+1537];
	add.s32 	%r246, %r246, %r223;
	add.s32 	%r249, %r249, 1;
$L__BB2_74:
	add.s32 	%r237, %r237, %r136;
	sub.s32 	%r236, %r236, %r136;
	add.s32 	%r235, %r235, 3;
	setp.ne.s32 	%p68, %r235, 27;
	@%p68 bra 	$L__BB2_38;
	setp.gt.s32 	%p69, %r44, %r7;
	@%p69 bra 	$L__BB2_77;
	div.s32 	%r224, %r248, %r249;
	mul.wide.s32 	%rd37, %r44, 3;
	add.s64 	%rd38, %rd2, %rd37;
	st.global.u8 	[%rd38], %r224;
	div.s32 	%r225, %r247, %r249;
	st.global.u8 	[%rd38+1], %r225;
	div.s32 	%r226, %r246, %r249;
	st.global.u8 	[%rd38+2], %r226;
$L__BB2_77:
	add.s32 	%r234, %r234, 1;
	setp.ne.s32 	%p70, %r234, 16;
	@%p70 bra 	$L__BB2_36;
$L__BB2_78:
	add.s32 	%r132, %r233, 1;
	mad.lo.s32 	%r232, %r1, %r233, %r1;
	mul.lo.s32 	%r227, %r232, 120;
	setp.le.u32 	%p71, %r227, %r136;
	mov.u32 	%r233, %r132;
	@%p71 bra 	$L__BB2_2;
	add.s32 	%r134, %r231, 1;
	mov.u32 	%r228, %nctaid.y;
	mad.lo.s32 	%r230, %r228, %r231, %r228;
	mul.lo.s32 	%r229, %r230, 120;
	setp.le.u32 	%p72, %r229, %r137;
	mov.u32 	%r231, %r134;
	@%p72 bra 	$L__BB2_1;
	ret;

}


// ===== COMPILED SASS (sm_100) =====

	.target	sm_100

	.elftype	@"ET_EXEC"


//--------------------- .note.nv.tkinfo           --------------------------
	.section	.note.nv.tkinfo,"",@"SHT_NOTE"
	.sectionflags	@"SHF_NOTE_NV_TKINFO"
	.tkinfo
        /*0018*/ 	.word	0x00000002
        /*0030*/ 	.string	""
        /*0030*/ 	.string	"ptxas"
        /*0030*/ 	.string	"Cuda compilation tools, release 13.0, V13.0.88"
        /*0030*/ 	.string	"Build cuda_13.0.r13.0/compiler.36424714_0"
        /*0030*/ 	.string	"-arch sm_100 -m 64 "



//--------------------- .note.nv.cuinfo           --------------------------
	.section	.note.nv.cuinfo,"",@"SHT_NOTE"
	.sectionflags	@"SHF_NOTE_NV_CUINFO"
        /*0018*/ 	.short	0x0002
        /*001a*/ 	.short	0x0064
        /*001c*/ 	.short	0x0082
	.zero		2


//--------------------- .nv.info                  --------------------------
	.section	.nv.info,"",@"SHT_CUDA_INFO"
	.align	4


	//----- nvinfo : EIATTR_REGCOUNT
	.align		4
        /*0000*/ 	.byte	0x04, 0x2f
        /*0002*/ 	.short	(.L_1 - .L_0)
	.align		4
.L_0:
        /*0004*/ 	.word	index@(_Z22imageFilterKernelPartAP6uchar3S0_ii)
        /*0008*/ 	.word	0x0000001d


	//----- nvinfo : EIATTR_FRAME_SIZE
	.align		4
.L_1:
        /*000c*/ 	.byte	0x04, 0x11
        /*000e*/ 	.short	(.L_3 - .L_2)
	.align		4
.L_2:
        /*0010*/ 	.word	index@($__internal_0_$__cuda_sm3x_div_rn_noftz_f32_slowpath)
        /*0014*/ 	.word	0x00000000


	//----- nvinfo : EIATTR_FRAME_SIZE
	.align		4
.L_3:
        /*0018*/ 	.byte	0x04, 0x11
        /*001a*/ 	.short	(.L_5 - .L_4)
	.align		4
.L_4:
        /*001c*/ 	.word	index@(_Z22imageFilterKernelPartAP6uchar3S0_ii)
        /*0020*/ 	.word	0x00000000


	//----- nvinfo : EIATTR_REGCOUNT
	.align		4
.L_5:
        /*0024*/ 	.byte	0x04, 0x2f
        /*0026*/ 	.short	(.L_7 - .L_6)
	.align		4
.L_6:
        /*0028*/ 	.word	index@(_Z22imageFilterKernelPartBP6uchar3S0_ii)
        /*002c*/ 	.word	0x00000016


	//----- nvinfo : EIATTR_FRAME_SIZE
	.align		4
.L_7:
        /*0030*/ 	.byte	0x04, 0x11
        /*0032*/ 	.short	(.L_9 - .L_8)
	.align		4
.L_8:
        /*0034*/ 	.word	index@(_Z22imageFilterKernelPartBP6uchar3S0_ii)
        /*0038*/ 	.word	0x00000000


	//----- nvinfo : EIATTR_REGCOUNT
	.align		4
.L_9:
        /*003c*/ 	.byte	0x04, 0x2f
        /*003e*/ 	.short	(.L_11 - .L_10)
	.align		4
.L_10:
        /*0040*/ 	.word	index@(_Z22imageFilterKernelPartCP6uchar3S0_ii)
        /*0044*/ 	.word	0x00000020


	//----- nvinfo : EIATTR_FRAME_SIZE
	.align		4
.L_11:
        /*0048*/ 	.byte	0x04, 0x11
        /*004a*/ 	.short	(.L_13 - .L_12)
	.align		4
.L_12:
        /*004c*/ 	.word	index@(_Z22imageFilterKernelPartCP6uchar3S0_ii)
        /*0050*/ 	.word	0x00000000


	//----- nvinfo : EIATTR_MIN_STACK_SIZE
	.align		4
.L_13:
        /*0054*/ 	.byte	0x04, 0x12
        /*0056*/ 	.short	(.L_15 - .L_14)
	.align		4
.L_14:
        /*0058*/ 	.word	index@(_Z22imageFilterKernelPartCP6uchar3S0_ii)
        /*005c*/ 	.word	0x00000000


	//----- nvinfo : EIATTR_MIN_STACK_SIZE
	.align		4
.L_15:
        /*0060*/ 	.byte	0x04, 0x12
        /*0062*/ 	.short	(.L_17 - .L_16)
	.align		4
.L_16:
        /*0064*/ 	.word	index@(_Z22imageFilterKernelPartBP6uchar3S0_ii)
        /*0068*/ 	.word	0x00000000


	//----- nvinfo : EIATTR_MIN_STACK_SIZE
	.align		4
.L_17:
        /*006c*/ 	.byte	0x04, 0x12
        /*006e*/ 	.short	(.L_19 - .L_18)
	.align		4
.L_18:
        /*0070*/ 	.word	index@(_Z22imageFilterKernelPartAP6uchar3S0_ii)
        /*0074*/ 	.word	0x00000000
.L_19:


//--------------------- .nv.compat                --------------------------
	.section	.nv.compat,"",@"SHT_CUDA_COMPAT_INFO"
	.align	4
        /*0000*/ 	.byte	0x02, 0x09, 0x00, 0x00, 0x02, 0x02, 0x01, 0x00, 0x02, 0x05, 0x05, 0x00, 0x03, 0x07, 0x01, 0x01
        /*0010*/ 	.byte	0x02, 0x03, 0x00, 0x00, 0x02, 0x06, 0x01, 0x00, 0x04, 0x0b, 0x08, 0x00, 0x01, 0x00, 0x00, 0x00
        /*0020*/ 	.byte	0x00, 0x00, 0x00, 0x00


//--------------------- .nv.info._Z22imageFilterKernelPartCP6uchar3S0_ii --------------------------
	.section	.nv.info._Z22imageFilterKernelPartCP6uchar3S0_ii,"",@"SHT_CUDA_INFO"
	.sectionflags	@""
	.align	4


	//----- nvinfo : EIATTR_CUDA_API_VERSION
	.align		4
        /*0000*/ 	.byte	0x04, 0x37
        /*0002*/ 	.short	(.L_21 - .L_20)
.L_20:
        /*0004*/ 	.word	0x00000082


	//----- nvinfo : EIATTR_KPARAM_INFO
	.align		4
.L_21:
        /*0008*/ 	.byte	0x04, 0x17
        /*000a*/ 	.short	(.L_23 - .L_22)
.L_22:
        /*000c*/ 	.word	0x00000000
        /*0010*/ 	.short	0x0003
        /*0012*/ 	.short	0x0014
        /*0014*/ 	.byte	0x00, 0xf0, 0x11, 0x00


	//----- nvinfo : EIATTR_KPARAM_INFO
	.align		4
.L_23:
        /*0018*/ 	.byte	0x04, 0x17
        /*001a*/ 	.short	(.L_25 - .L_24)
.L_24:
        /*001c*/ 	.word	0x00000000
        /*0020*/ 	.short	0x0002
        /*0022*/ 	.short	0x0010
        /*0024*/ 	.byte	0x00, 0xf0, 0x11, 0x00


	//----- nvinfo : EIATTR_KPARAM_INFO
	.align		4
.L_25:
        /*0028*/ 	.byte	0x04, 0x17
        /*002a*/ 	.short	(.L_27 - .L_26)
.L_26:
        /*002c*/ 	.word	0x00000000
        /*0030*/ 	.short	0x0001
        /*0032*/ 	.short	0x0008
        /*0034*/ 	.byte	0x00, 0xf5, 0x21, 0x00


	//----- nvinfo : EIATTR_KPARAM_INFO
	.align		4
.L_27:
        /*0038*/ 	.byte	0x04, 0x17
        /*003a*/ 	.short	(.L_29 - .L_28)
.L_28:
        /*003c*/ 	.word	0x00000000
        /*0040*/ 	.short	0x0000
        /*0042*/ 	.short	0x0000
        /*0044*/ 	.byte	0x00, 0xf5, 0x21, 0x00


	//----- nvinfo : EIATTR_SPARSE_MMA_MASK
	.align		4
.L_29:
        /*0048*/ 	.byte	0x03, 0x50
        /*004a*/ 	.short	0x0000


	//----- nvinfo : EIATTR_MAXREG_COUNT
	.align		4
        /*004c*/ 	.byte	0x03, 0x1b
        /*004e*/ 	.short	0x00ff


	//----- nvinfo : EIATTR_NUM_BARRIERS
	.align		4
        /*0050*/ 	.byte	0x02, 0x4c
        /*0052*/ 	.byte	0x01
	.zero		1


	//----- nvinfo : EIATTR_MERCURY_ISA_VERSION
	.align		4
        /*0054*/ 	.byte	0x03, 0x5f
        /*0056*/ 	.short	0x0101


	//----- nvinfo : EIATTR_VRC_CTA_INIT_COUNT
	.align		4
        /*0058*/ 	.byte	0x02, 0x4a
	.zero		1
	.zero		1


	//----- nvinfo : EIATTR_EXIT_INSTR_OFFSETS
	.align		4
        /*005c*/ 	.byte	0x04, 0x1c
        /*005e*/ 	.short	(.L_31 - .L_30)


	//   ....[0]....
.L_30:
        /*0060*/ 	.word	0x00003190


	//----- nvinfo : EIATTR_CRS_STACK_SIZE
	.align		4
.L_31:
        /*0064*/ 	.byte	0x04, 0x1e
        /*0066*/ 	.short	(.L_33 - .L_32)
.L_32:
        /*0068*/ 	.word	0x00000000


	//----- nvinfo : EIATTR_CBANK_PARAM_SIZE
	.align		4
.L_33:
        /*006c*/ 	.byte	0x03, 0x19
        /*006e*/ 	.short	0x0018


	//----- nvinfo : EIATTR_PARAM_CBANK
	.align		4
        /*0070*/ 	.byte	0x04, 0x0a
        /*0072*/ 	.short	(.L_35 - .L_34)
	.align		4
.L_34:
        /*0074*/ 	.word	index@(.nv.constant0._Z22imageFilterKernelPartCP6uchar3S0_ii)
        /*0078*/ 	.short	0x0380
        /*007a*/ 	.short	0x0018


	//----- nvinfo : EIATTR_SW_WAR
	.align		4
.L_35:
        /*007c*/ 	.byte	0x04, 0x36
        /*007e*/ 	.short	(.L_37 - .L_36)
.L_36:
        /*0080*/ 	.word	0x00000008
.L_37:


//--------------------- .nv.info._Z22imageFilterKernelPartBP6uchar3S0_ii --------------------------
	.section	.nv.info._Z22imageFilterKernelPartBP6uchar3S0_ii,"",@"SHT_CUDA_INFO"
	.sectionflags	@""
	.align	4


	//----- nvinfo : EIATTR_CUDA_API_VERSION
	.align		4
        /*0000*/ 	.byte	0x04, 0x37
        /*0002*/ 	.short	(.L_39 - .L_38)
.L_38:
        /*0004*/ 	.word	0x00000082


	//----- nvinfo : EIATTR_KPARAM_INFO
	.align		4
.L_39:
        /*0008*/ 	.byte	0x04, 0x17
        /*000a*/ 	.short	(.L_41 - .L_40)
.L_40:
        /*000c*/ 	.word	0x00000000
        /*0010*/ 	.short	0x0003
        /*0012*/ 	.short	0x0014
        /*0014*/ 	.byte	0x00, 0xf0, 0x11, 0x00


	//----- nvinfo : EIATTR_KPARAM_INFO
	.align		4
.L_41:
        /*0018*/ 	.byte	0x04, 0x17
        /*001a*/ 	.short	(.L_43 - .L_42)
.L_42:
        /*001c*/ 	.word	0x00000000
        /*0020*/ 	.short	0x0002
        /*0022*/ 	.short	0x0010
        /*0024*/ 	.byte	0x00, 0xf0, 0x11, 0x00


	//----- nvinfo : EIATTR_KPARAM_INFO
	.align		4
.L_43:
        /*0028*/ 	.byte	0x04, 0x17
        /*002a*/ 	.short	(.L_45 - .L_44)
.L_44:
        /*002c*/ 	.word	0x00000000
        /*0030*/ 	.short	0x0001
        /*0032*/ 	.short	0x0008
        /*0034*/ 	.byte	0x00, 0xf5, 0x21, 0x00


	//----- nvinfo : EIATTR_KPARAM_INFO
	.align		4
.L_45:
        /*0038*/ 	.byte	0x04, 0x17
        /*003a*/ 	.short	(.L_47 - .L_46)
.L_46:
        /*003c*/ 	.word	0x00000000
        /*0040*/ 	.short	0x0000
        /*0042*/ 	.short	0x0000
        /*0044*/ 	.byte	0x00, 0xf5, 0x21, 0x00


	//----- nvinfo : EIATTR_SPARSE_MMA_MASK
	.align		4
.L_47:
        /*0048*/ 	.byte	0x03, 0x50
        /*004a*/ 	.short	0x0000


	//----- nvinfo : EIATTR_MAXREG_COUNT
	.align		4
        /*004c*/ 	.byte	0x03, 0x1b
        /*004e*/ 	.short	0x00ff


	//----- nvinfo : EIATTR_NUM_BARRIERS
	.align		4
        /*0050*/ 	.byte	0x02, 0x4c
        /*0052*/ 	.byte	0x01
	.zero		1


	//----- nvinfo : EIATTR_MERCURY_ISA_VERSION
	.align		4
        /*0054*/ 	.byte	0x03, 0x5f
        /*0056*/ 	.short	0x0101


	//----- nvinfo : EIATTR_VRC_CTA_INIT_COUNT
	.align		4
        /*0058*/ 	.byte	0x02, 0x4a
	.zero		1
	.zero		1


	//----- nvinfo : EIATTR_EXIT_INSTR_OFFSETS
	.align		4
        /*005c*/ 	.byte	0x04, 0x1c
        /*005e*/ 	.short	(.L_49 - .L_48)


	//   ....[0]....
.L_48:
        /*0060*/ 	.word	0x00000080


	//   ....[1]....
        /*0064*/ 	.word	0x000023a0


	//----- nvinfo : EIATTR_CRS_STACK_SIZE
	.align		4
.L_49:
        /*0068*/ 	.byte	0x04, 0x1e
        /*006a*/ 	.short	(.L_51 - .L_50)
.L_50:
        /*006c*/ 	.word	0x00000000


	//----- nvinfo : EIATTR_CBANK_PARAM_SIZE
	.align		4
.L_51:
        /*0070*/ 	.byte	0x03, 0x19
        /*0072*/ 	.short	0x0018


	//----- nvinfo : EIATTR_PARAM_CBANK
	.align		4
        /*0074*/ 	.byte	0x04, 0x0a
        /*0076*/ 	.short	(.L_53 - .L_52)
	.align		4
.L_52:
        /*0078*/ 	.word	index@(.nv.constant0._Z22imageFilterKernelPartBP6uchar3S0_ii)
        /*007c*/ 	.short	0x0380
        /*007e*/ 	.short	0x0018


	//----- nvinfo : EIATTR_SW_WAR
	.align		4
.L_53:
        /*0080*/ 	.byte	0x04, 0x36
        /*0082*/ 	.short	(.L_55 - .L_54)
.L_54:
        /*0084*/ 	.word	0x00000008
.L_55:


//--------------------- .nv.info._Z22imageFilterKernelPartAP6uchar3S0_ii --------------------------
	.section	.nv.info._Z22imageFilterKernelPartAP6uchar3S0_ii,"",@"SHT_CUDA_INFO"
	.sectionflags	@""
	.align	4


	//----- nvinfo : EIATTR_CUDA_API_VERSION
	.align		4
        /*0000*/ 	.byte	0x04, 0x37
        /*0002*/ 	.short	(.L_57 - .L_56)
.L_56:
        /*0004*/ 	.word	0x00000082


	//----- nvinfo : EIATTR_KPARAM_INFO
	.align		4
.L_57:
        /*0008*/ 	.byte	0x04, 0x17
        /*000a*/ 	.short	(.L_59 - .L_58)
.L_58:
        /*000c*/ 	.word	0x00000000
        /*0010*/ 	.short	0x0003
        /*0012*/ 	.short	0x0014
        /*0014*/ 	.byte	0x00, 0xf0, 0x11, 0x00


	//----- nvinfo : EIATTR_KPARAM_INFO
	.align		4
.L_59:
        /*0018*/ 	.byte	0x04, 0x17
        /*001a*/ 	.short	(.L_61 - .L_60)
.L_60:
        /*001c*/ 	.word	0x00000000
        /*0020*/ 	.short	0x0002
        /*0022*/ 	.short	0x0010
        /*0024*/ 	.byte	0x00, 0xf0, 0x11, 0x00


	//----- nvinfo : EIATTR_KPARAM_INFO
	.align		4
.L_61:
        /*0028*/ 	.byte	0x04, 0x17
        /*002a*/ 	.short	(.L_63 - .L_62)
.L_62:
        /*002c*/ 	.word	0x00000000
        /*0030*/ 	.short	0x0001
        /*0032*/ 	.short	0x0008
        /*0034*/ 	.byte	0x00, 0xf5, 0x21, 0x00


	//----- nvinfo : EIATTR_KPARAM_INFO
	.align		4
.L_63:
        /*0038*/ 	.byte	0x04, 0x17
        /*003a*/ 	.short	(.L_65 - .L_64)
.L_64:
        /*003c*/ 	.word	0x00000000
        /*0040*/ 	.short	0x0000
        /*0042*/ 	.short	0x0000
        /*0044*/ 	.byte	0x00, 0xf5, 0x21, 0x00


	//----- nvinfo : EIATTR_SPARSE_MMA_MASK
	.align		4
.L_65:
        /*0048*/ 	.byte	0x03, 0x50
        /*004a*/ 	.short	0x0000


	//----- nvinfo : EIATTR_MAXREG_COUNT
	.align		4
        /*004c*/ 	.byte	0x03, 0x1b
        /*004e*/ 	.short	0x00ff


	//----- nvinfo : EIATTR_MERCURY_ISA_VERSION
	.align		4
        /*0050*/ 	.byte	0x03, 0x5f
        /*0052*/ 	.short	0x0101


	//----- nvinfo : EIATTR_VRC_CTA_INIT_COUNT
	.align		4
        /*0054*/ 	.byte	0x02, 0x4a
	.zero		1
	.zero		1


	//----- nvinfo : EIATTR_EXIT_INSTR_OFFSETS
	.align		4
        /*0058*/ 	.byte	0x04, 0x1c
        /*005a*/ 	.short	(.L_67 - .L_66)


	//   ....[0]....
.L_66:
        /*005c*/ 	.word	0x00000190


	//   ....[1]....
        /*0060*/ 	.word	0x00002490


	//----- nvinfo : EIATTR_CRS_STACK_SIZE
	.align		4
.L_67:
        /*0064*/ 	.byte	0x04, 0x1e
        /*0066*/ 	.short	(.L_69 - .L_68)
.L_68:
        /*0068*/ 	.word	0x00000000


	//----- nvinfo : EIATTR_CBANK_PARAM_SIZE
	.align		4
.L_69:
        /*006c*/ 	.byte	0x03, 0x19
        /*006e*/ 	.short	0x0018


	//----- nvinfo : EIATTR_PARAM_CBANK
	.align		4
        /*0070*/ 	.byte	0x04, 0x0a
        /*0072*/ 	.short	(.L_71 - .L_70)
	.align		4
.L_70:
        /*0074*/ 	.word	index@(.nv.constant0._Z22imageFilterKernelPartAP6uchar3S0_ii)
        /*0078*/ 	.short	0x0380
        /*007a*/ 	.short	0x0018


	//----- nvinfo : EIATTR_SW_WAR
	.align		4
.L_71:
        /*007c*/ 	.byte	0x04, 0x36
        /*007e*/ 	.short	(.L_73 - .L_72)
.L_72:
        /*0080*/ 	.word	0x00000008
.L_73:


//--------------------- .nv.callgraph             --------------------------
	.section	.nv.callgraph,"",@"SHT_CUDA_CALLGRAPH"
	.align	4
	.sectionentsize	8
	.align		4
        /*0000*/ 	.word	0x00000000
	.align		4
        /*0004*/ 	.word	0xffffffff
	.align		4
        /*0008*/ 	.word	0x00000000
	.align		4
        /*000c*/ 	.word	0xfffffffe
	.align		4
        /*0010*/ 	.word	0x00000000
	.align		4
        /*0014*/ 	.word	0xfffffffd
	.align		4
        /*0018*/ 	.word	0x00000000
	.align		4
        /*001c*/ 	.word	0xfffffffc


//--------------------- .text._Z22imageFilterKernelPartCP6uchar3S0_ii --------------------------
	.section	.text._Z22imageFilterKernelPartCP6uchar3S0_ii,"ax",@progbits
	.align	128
        .global         _Z22imageFilterKernelPartCP6uchar3S0_ii
        .type           _Z22imageFilterKernelPartCP6uchar3S0_ii,@function
        .size           _Z22imageFilterKernelPartCP6uchar3S0_ii,(.L_x_83 - _Z22imageFilterKernelPartCP6uchar3S0_ii)
        .other          _Z22imageFilterKernelPartCP6uchar3S0_ii,@"STO_CUDA_ENTRY STV_DEFAULT"
_Z22imageFilterKernelPartCP6uchar3S0_ii:
.text._Z22imageFilterKernelPartCP6uchar3S0_ii:
[----:B------:R-:W-:Y:S01]  /*0000*/  LDC R1, c[0x0][0x37c] ;  /* 0x0000df00ff017b82 */ /* 0x000fe20000000800 */
[----:B------:R-:W0:Y:S07]  /*0010*/  S2R R0, SR_TID.X ;  /* 0x0000000000007919 */ /* 0x000e2e0000002100 */
[----:B------:R-:W1:Y:S01]  /*0020*/  S2UR UR11, SR_CTAID.X ;  /* 0x00000000000b79c3 */ /* 0x000e620000002500 */
[----:B------:R-:W2:Y:S01]  /*0030*/  LDCU UR10, c[0x0][0x370] ;  /* 0x00006e00ff0a77ac */ /* 0x000ea20008000800 */
[----:B------:R-:W-:Y:S01]  /*0040*/  MOV R2, 0x400 ;  /* 0x0000040000027802 */ /* 0x000fe20000000f00 */
[----:B------:R-:W0:Y:S01]  /*0050*/  S2R R3, SR_TID.Y ;  /* 0x0000000000037919 */ /* 0x000e220000002200 */
[----:B------:R-:W-:Y:S01]  /*0060*/  IMAD.MOV.U32 R7, RZ, RZ, RZ ;  /* 0x000000ffff077224 */ /* 0x000fe200078e00ff */
[----:B------:R-:W3:Y:S01]  /*0070*/  LDCU UR12, c[0x0][0x360] ;  /* 0x00006c00ff0c77ac */ /* 0x000ee20008000800 */
[----:B------:R-:W4:Y:S01]  /*0080*/  S2R R5, SR_CgaCtaId ;  /* 0x0000000000057919 */ /* 0x000f220000008800 */
[----:B------:R-:W5:Y:S01]  /*0090*/  LDCU.64 UR6, c[0x0][0x390] ;  /* 0x00007200ff0677ac */ /* 0x000f620008000a00 */
[----:B------:R-:W2:Y:S01]  /*00a0*/  LDCU UR4, c[0x0][0x364] ;  /* 0x00006c80ff0477ac */ /* 0x000ea20008000800 */
[----:B------:R-:W0:Y:S01]  /*00b0*/  LDCU.64 UR8, c[0x0][0x358] ;  /* 0x00006b00ff0877ac */ /* 0x000e220008000a00 */
[----:B-----5:R-:W-:-:S02]  /*00c0*/  UIMAD UR5, UR7, UR6, URZ ;  /* 0x00000006070572a4 */ /* 0x020fc4000f8e02ff */
[----:B--2---:R-:W-:Y:S01]  /*00d0*/  USHF.L.U32 UR4, UR4, 0x4, URZ ;  /* 0x0000000404047899 */ /* 0x004fe200080006ff */
[----:B0-----:R-:W-:Y:S01]  /*00e0*/  IMAD R4, R0, 0x80, R3 ;  /* 0x0000008000047824 */ /* 0x001fe200078e0203 */
[----:B----4-:R-:W-:-:S03]  /*00f0*/  LEA R5, R5, R2, 0x18 ;  /* 0x0000000205057211 */ /* 0x010fc600078ec0ff */
[----:B------:R-:W-:Y:S02]  /*0100*/  IMAD R4, R4, 0x3, RZ ;  /* 0x0000000304047824 */ /* 0x000fe400078e02ff */
[----:B------:R-:W-:-:S03]  /*0110*/  IMAD R6, R0, 0x180, R5 ;  /* 0x0000018000067824 */ /* 0x000fc600078e0205 */
[----:B------:R-:W-:Y:S01]  /*0120*/  IADD3 R2, PT, PT, R4, -0xb, R5 ;  /* 0xfffffff504027810 */ /* 0x000fe20007ffe005 */
[----:B------:R-:W-:Y:S02]  /*0130*/  IMAD.MOV.U32 R4, RZ, RZ, RZ ;  /* 0x000000ffff047224 */ /* 0x000fe400078e00ff */
[----:B------:R-:W-:Y:S02]  /*0140*/  VIADD R5, R0, 0xfffffffc ;  /* 0xfffffffc00057836 */ /* 0x000fe40000000000 */
[----:B-1-3--:R-:W-:-:S07]  /*0150*/  IMAD R6, R3, 0x3, R6 ;  /* 0x0000000303067824 */ /* 0x00afce00078e0206 */
.L_x_26:
[----:B------:R-:W0:Y:S01]  /*0160*/  S2UR UR6, SR_CTAID.Y ;  /* 0x00000000000679c3 */ /* 0x000e220000002600 */
[----:B------:R-:W-:Y:S01]  /*0170*/  MOV R9, 0xfffffffc ;  /* 0xfffffffc00097802 */ /* 0x000fe20000000f00 */
[----:B------:R-:W-:Y:S01]  /*0180*/  BSSY.RECONVERGENT B2, `(.L_x_0) ;  /* 0x00002f9000027945 */ /* 0x000fe20003800200 */
[----:B------:R-:W-:Y:S01]  /*0190*/  IMAD.MOV.U32 R12, RZ, RZ, RZ ;  /* 0x000000ffff0c7224 */ /* 0x000fe200078e00ff */
[----:B0-----:R-:W-:Y:S01]  /*01a0*/  LOP3.LUT P0, RZ, R4, UR6, RZ, 0xfc, !PT ;  /* 0x0000000604ff7c12 */ /* 0x001fe2000f80fcff */
[----:B------:R-:W-:-:S03]  /*01b0*/  VIADD R8, R7, UR6 ;  /* 0x0000000607087c36 */ /* 0x000fc60008000000 */
[----:B------:R-:W-:Y:S01]  /*01c0*/  SEL R7, R9, 0xfffffff8, !P0 ;  /* 0xfffffff809077807 */ /* 0x000fe20004000000 */
[----:B------:R-:W-:-:S04]  /*01d0*/  IMAD R9, R8, UR4, R3 ;  /* 0x0000000408097c24 */ /* 0x000fc8000f8e0203 */
[----:B------:R-:W-:Y:S02]  /*01e0*/  IMAD R8, R7, R8, R7 ;  /* 0x0000000807087224 */ /* 0x000fe400078e0207 */
[----:B------:R-:W-:Y:S02]  /*01f0*/  IMAD.MOV.U32 R7, RZ, RZ, RZ ;  /* 0x000000ffff077224 */ /* 0x000fe400078e00ff */
[----:B----4-:R-:W-:-:S07]  /*0200*/  IMAD.IADD R8, R9, 0x1, R8 ;  /* 0x0000000109087824 */ /* 0x010fce00078e0208 */
.L_x_25:
[----:B------:R-:W0:Y:S01]  /*0210*/  LDC.64 R10, c[0x0][0x390] ;  /* 0x0000e400ff0a7b82 */ /* 0x000e220000000a00 */
[----:B------:R-:W-:Y:S01]  /*0220*/  LOP3.LUT P0, RZ, R7, UR11, RZ, 0xfc, !PT ;  /* 0x0000000b07ff7c12 */ /* 0x000fe2000f80fcff */
[----:B------:R-:W-:Y:S01]  /*0230*/  VIADD R9, R12, UR11 ;  /* 0x0000000b0c097c36 */ /* 0x000fe20008000000 */
[----:B------:R-:W-:Y:S01]  /*0240*/  MOV R13, 0xfffffffc ;  /* 0xfffffffc000d7802 */ /* 0x000fe20000000f00 */
[----:B------:R-:W-:Y:S03]  /*0250*/  BSSY.RECONVERGENT B1, `(.L_x_1) ;  /* 0x00002e4000017945 */ /* 0x000fe60003800200 */
[----:B------:R-:W-:Y:S01]  /*0260*/  SEL R12, R13, 0xfffffff8, !P0 ;  /* 0xfffffff80d0c7807 */ /* 0x000fe20004000000 */
[----:B------:R-:W-:-:S04]  /*0270*/  IMAD R13, R9, UR12, RZ ;  /* 0x0000000c090d7c24 */ /* 0x000fc8000f8e02ff */
[----:B------:R-:W-:-:S05]  /*0280*/  IMAD R12, R12, R9, R12 ;  /* 0x000000090c0c7224 */ /* 0x000fca00078e020c */
[----:B------:R-:W-:Y:S02]  /*0290*/  IADD3 R9, PT, PT, R12, R13, R0 ;  /* 0x0000000d0c097210 */ /* 0x000fe40007ffe000 */
[----:B0-----:R-:W-:Y:S02]  /*02a0*/  ISETP.GT.AND P0, PT, R8, R11, PT ;  /* 0x0000000b0800720c */ /* 0x001fe40003f04270 */
[----:B------:R-:W-:-:S13]  /*02b0*/  ISETP.GT.AND P1, PT, R9, R10, PT ;  /* 0x0000000a0900720c */ /* 0x000fda0003f24270 */
[----:B----4-:R-:W-:Y:S05]  /*02c0*/  @P0 BRA P1, `(.L_x_2) ;  /* 0x0000002c00700947 */ /* 0x010fea0000800000 */
[----:B------:R-:W-:-:S05]  /*02d0*/  IMAD R11, R8, R10, R9 ;  /* 0x0000000a080b7224 */ /* 0x000fca00078e0209 */
[----:B------:R-:W-:-:S13]  /*02e0*/  ISETP.GT.AND P0, PT, R11, UR5, PT ;  /* 0x000000050b007c0c */ /* 0x000fda000bf04270 */
[----:B------:R-:W0:Y:S02]  /*02f0*/  @!P0 LDC.64 R14, c[0x0][0x380] ;  /* 0x0000e000ff0e8b82 */ /* 0x000e240000000a00 */
[----:B0-----:R-:W-:-:S05]  /*0300*/  @!P0 IMAD.WIDE R14, R11, 0x3, R14 ;  /* 0x000000030b0e8825 */ /* 0x001fca00078e020e */
[----:B------:R-:W2:Y:S04]  /*0310*/  @!P0 LDG.E.U8 R19, desc[UR8][R14.64] ;  /* 0x000000080e138981 */ /* 0x000ea8000c1e1100 */
[----:B------:R-:W3:Y:S04]  /*0320*/  @!P0 LDG.E.U8 R21, desc[UR8][R14.64+0x1] ;  /* 0x000001080e158981 */ /* 0x000ee8000c1e1100 */
[----:B------:R-:W4:Y:S01]  /*0330*/  @!P0 LDG.E.U8 R23, desc[UR8][R14.64+0x2] ;  /* 0x000002080e178981 */ /* 0x000f22000c1e1100 */
[----:B------:R-:W-:Y:S01]  /*0340*/  IMAD R25, R10, 0x8, R11 ;  /* 0x000000080a197824 */ /* 0x000fe200078e020b */
[----:B------:R-:W-:Y:S05]  /*0350*/  WARPSYNC.ALL ;  /* 0x0000000000007948 */ /* 0x000fea0003800000 */
[----:B------:R-:W-:-:S13]  /*0360*/  ISETP.GT.AND P1, PT, R25, UR5, PT ;  /* 0x0000000519007c0c */ /* 0x000fda000bf24270 */
[----:B------:R-:W0:Y:S02]  /*0370*/  @!P1 LDC.64 R16, c[0x0][0x380] ;  /* 0x0000e000ff109b82 */ /* 0x000e240000000a00 */
[----:B0-----:R-:W-:Y:S01]  /*0380*/  @!P1 IMAD.WIDE R16, R25, 0x3, R16 ;  /* 0x0000000319109825 */ /* 0x001fe200078e0210 */
[----:B--2---:R-:W-:Y:S04]  /*0390*/  @!P0 STS.U8 [R6], R19 ;  /* 0x0000001306008388 */ /* 0x004fe80000000000 */
[----:B---3--:R0:W-:Y:S04]  /*03a0*/  @!P0 STS.U8 [R6+0x1], R21 ;  /* 0x0000011506008388 */ /* 0x0081e80000000000 */
[----:B----4-:R1:W-:Y:S01]  /*03b0*/  @!P0 STS.U8 [R6+0x2], R23 ;  /* 0x0000021706008388 */ /* 0x0103e20000000000 */
[----:B------:R-:W-:Y:S06]  /*03c0*/  BAR.SYNC.DEFER_BLOCKING 0x0 ;  /* 0x0000000000007b1d */ /* 0x000fec0000010000 */
[----:B------:R-:W2:Y:S04]  /*03d0*/  @!P1 LDG.E.U8 R25, desc[UR8][R16.64] ;  /* 0x0000000810199981 */ /* 0x000ea8000c1e1100 */
[----:B------:R-:W3:Y:S04]  /*03e0*/  @!P1 LDG.E.U8 R27, desc[UR8][R16.64+0x1] ;  /* 0x00000108101b9981 */ /* 0x000ee8000c1e1100 */
[----:B------:R-:W4:Y:S01]  /*03f0*/  @!P1 LDG.E.U8 R29, desc[UR8][R16.64+0x2] ;  /* 0x00000208101d9981 */ /* 0x000f22000c1e1100 */
[----:B------:R-:W-:-:S05]  /*0400*/  IMAD R20, R10, 0x10, R11 ;  /* 0x000000100a147824 */ /* 0x000fca00078e020b */
[----:B------:R-:W-:-:S13]  /*0410*/  ISETP.GT.AND P0, PT, R20, UR5, PT ;  /* 0x0000000514007c0c */ /* 0x000fda000bf04270 */
[----:B------:R-:W5:Y:S02]  /*0420*/  @!P0 LDC.64 R14, c[0x0][0x380] ;  /* 0x0000e000ff0e8b82 */ /* 0x000f640000000a00 */
[----:B-----5:R-:W-:Y:S01]  /*0430*/  @!P0 IMAD.WIDE R14, R20, 0x3, R14 ;  /* 0x00000003140e8825 */ /* 0x020fe200078e020e */
[----:B--2---:R2:W-:Y:S04]  /*0440*/  @!P1 STS.U8 [R6+0x18], R25 ;  /* 0x0000181906009388 */ /* 0x0045e80000000000 */
[----:B---3--:R3:W-:Y:S04]  /*0450*/  @!P1 STS.U8 [R6+0x19], R27 ;  /* 0x0000191b06009388 */ /* 0x0087e80000000000 */
[----:B----4-:R4:W-:Y:S01]  /*0460*/  @!P1 STS.U8 [R6+0x1a], R29 ;  /* 0x00001a1d06009388 */ /* 0x0109e20000000000 */
[----:B------:R-:W-:Y:S06]  /*0470*/  BAR.SYNC.DEFER_BLOCKING 0x0 ;  /* 0x0000000000007b1d */ /* 0x000fec0000010000 */
[----:B0-----:R-:W5:Y:S04]  /*0480*/  @!P0 LDG.E.U8 R21, desc[UR8][R14.64] ;  /* 0x000000080e158981 */ /* 0x001f68000c1e1100 */
[----:B-1----:R-:W2:Y:S04]  /*0490*/  @!P0 LDG.E.U8 R23, desc[UR8][R14.64+0x1] ;  /* 0x000001080e178981 */ /* 0x002ea8000c1e1100 */
[----:B------:R-:W3:Y:S01]  /*04a0*/  @!P0 LDG.E.U8 R18, desc[UR8][R14.64+0x2] ;  /* 0x000002080e128981 */ /* 0x000ee2000c1e1100 */
[----:B------:R-:W-:-:S05]  /*04b0*/  IMAD R19, R10, 0x8, R20 ;  /* 0x000000080a137824 */ /* 0x000fca00078e0214 */
[----:B------:R-:W-:-:S13]  /*04c0*/  ISETP.GT.AND P1, PT, R19, UR5, PT ;  /* 0x0000000513007c0c */ /* 0x000fda000bf24270 */
[----:B------:R-:W0:Y:S02]  /*04d0*/  @!P1 LDC.64 R16, c[0x0][0x380] ;  /* 0x0000e000ff109b82 */ /* 0x000e240000000a00 */
[----:B0-----:R-:W-:Y:S01]  /*04e0*/  @!P1 IMAD.WIDE R16, R19, 0x3, R16 ;  /* 0x0000000313109825 */ /* 0x001fe200078e0210 */
[----:B-----5:R0:W-:Y:S04]  /*04f0*/  @!P0 STS.U8 [R6+0x30], R21 ;  /* 0x0000301506008388 */ /* 0x0201e80000000000 */
[----:B--2---:R1:W-:Y:S04]  /*0500*/  @!P0 STS.U8 [R6+0x31], R23 ;  /* 0x0000311706008388 */ /* 0x0043e80000000000 */
[----:B---3--:R2:W-:Y:S01]  /*0510*/  @!P0 STS.U8 [R6+0x32], R18 ;  /* 0x0000321206008388 */ /* 0x0085e20000000000 */
[----:B------:R-:W-:Y:S06]  /*0520*/  BAR.SYNC.DEFER_BLOCKING 0x0 ;  /* 0x0000000000007b1d */ /* 0x000fec0000010000 */
[----:B------:R-:W3:Y:S04]  /*0530*/  @!P1 LDG.E.U8 R25, desc[UR8][R16.64] ;  /* 0x0000000810199981 */ /* 0x000ee8000c1e1100 */
[----:B------:R-:W5:Y:S04]  /*0540*/  @!P1 LDG.E.U8 R27, desc[UR8][R16.64+0x1] ;  /* 0x00000108101b9981 */ /* 0x000f68000c1e1100 */
[----:B----4-:R-:W4:Y:S01]  /*0550*/  @!P1 LDG.E.U8 R29, desc[UR8][R16.64+0x2] ;  /* 0x00000208101d9981 */ /* 0x010f22000c1e1100 */
[----:B------:R-:W-:-:S04]  /*0560*/  LEA R19, R10, R11, 0x5 ;  /* 0x0000000b0a137211 */ /* 0x000fc800078e28ff */
[----:B------:R-:W-:-:S13]  /*0570*/  ISETP.GT.AND P0, PT, R19, UR5, PT ;  /* 0x0000000513007c0c */ /* 0x000fda000bf04270 */
[----:B------:R-:W0:Y:S02]  /*0580*/  @!P0 LDC.64 R14, c[0x0][0x380] ;  /* 0x0000e000ff0e8b82 */ /* 0x000e240000000a00 */
[----:B0-----:R-:W-:Y:S01]  /*0590*/  @!P0 IMAD.WIDE R14, R19, 0x3, R14 ;  /* 0x00000003130e8825 */ /* 0x001fe200078e020e */
[----:B---3--:R0:W-:Y:S04]  /*05a0*/  @!P1 STS.U8 [R6+0x48], R25 ;  /* 0x0000481906009388 */ /* 0x0081e80000000000 */
[----:B-----5:R3:W-:Y:S04]  /*05b0*/  @!P1 STS.U8 [R6+0x49], R27 ;  /* 0x0000491b06009388 */ /* 0x0207e80000000000 */
[----:B----4-:R4:W-:Y:S01]  /*05c0*/  @!P1 STS.U8 [R6+0x4a], R29 ;  /* 0x00004a1d06009388 */ /* 0x0109e20000000000 */
[----:B------:R-:W-:Y:S06]  /*05d0*/  BAR.SYNC.DEFER_BLOCKING 0x0 ;  /* 0x0000000000007b1d */ /* 0x000fec0000010000 */
[----:B------:R-:W5:Y:S04]  /*05e0*/  @!P0 LDG.E.U8 R21, desc[UR8][R14.64] ;  /* 0x000000080e158981 */ /* 0x000f68000c1e1100 */
[----:B-1----:R-:W3:Y:S04]  /*05f0*/  @!P0 LDG.E.U8 R23, desc[UR8][R14.64+0x1] ;  /* 0x000001080e178981 */ /* 0x002ee8000c1e1100 */
[----:B--2---:R-:W2:Y:S01]  /*0600*/  @!P0 LDG.E.U8 R18, desc[UR8][R14.64+0x2] ;  /* 0x000002080e128981 */ /* 0x004ea2000c1e1100 */
[----:B------:R-:W-:-:S05]  /*0610*/  IMAD R20, R10, 0x8, R19 ;  /* 0x000000080a147824 */ /* 0x000fca00078e0213 */
[----:B------:R-:W-:-:S13]  /*0620*/  ISETP.GT.AND P1, PT, R20, UR5, PT ;  /* 0x0000000514007c0c */ /* 0x000fda000bf24270 */
[----:B------:R-:W1:Y:S02]  /*0630*/  @!P1 LDC.64 R16, c[0x0][0x380] ;  /* 0x0000e000ff109b82 */ /* 0x000e640000000a00 */
[----:B-1----:R-:W-:Y:S01]  /*0640*/  @!P1 IMAD.WIDE R16, R20, 0x3, R16 ;  /* 0x0000000314109825 */ /* 0x002fe200078e0210 */
[----:B-----5:R1:W-:Y:S04]  /*0650*/  @!P0 STS.U8 [R6+0x60], R21 ;  /* 0x0000601506008388 */ /* 0x0203e80000000000 */
[----:B---3--:R3:W-:Y:S04]  /*0660*/  @!P0 STS.U8 [R6+0x61], R23 ;  /* 0x0000611706008388 */ /* 0x0087e80000000000 */
[----:B--2---:R-:W-:Y:S01]  /*0670*/  @!P0 STS.U8 [R6+0x62], R18 ;  /* 0x0000621206008388 */ /* 0x004fe20000000000 */
[----:B------:R-:W-:Y:S06]  /*0680*/  BAR.SYNC.DEFER_BLOCKING 0x0 ;  /* 0x0000000000007b1d */ /* 0x000fec0000010000 */
[----:B0-----:R-:W2:Y:S04]  /*0690*/  @!P1 LDG.E.U8 R25, desc[UR8][R16.64] ;  /* 0x0000000810199981 */ /* 0x001ea8000c1e1100 */
[----:B------:R-:W5:Y:S04]  /*06a0*/  @!P1 LDG.E.U8 R27, desc[UR8][R16.64+0x1] ;  /* 0x00000108101b9981 */ /* 0x000f68000c1e1100 */
[----:B----4-:R-:W4:Y:S01]  /*06b0*/  @!P1 LDG.E.U8 R29, desc[UR8][R16.64+0x2] ;  /* 0x00000208101d9981 */ /* 0x010f22000c1e1100 */
[----:B------:R-:W-:-:S05]  /*06c0*/  IMAD R20, R10, 0x10, R19 ;  /* 0x000000100a147824 */ /* 0x000fca00078e0213 */
[----:B------:R-:W-:-:S13]  /*06d0*/  ISETP.GT.AND P0, PT, R20, UR5, PT ;  /* 0x0000000514007c0c */ /* 0x000fda000bf04270 */
[----:B------:R-:W0:Y:S02]  /*06e0*/  @!P0 LDC.64 R14, c[0x0][0x380] ;  /* 0x0000e000ff0e8b82 */ /* 0x000e240000000a00 */
[----:B0-----:R-:W-:Y:S01]  /*06f0*/  @!P0 IMAD.WIDE R14, R20, 0x3, R14 ;  /* 0x00000003140e8825 */ /* 0x001fe200078e020e */
[----:B--2---:R0:W-:Y:S04]  /*0700*/  @!P1 STS.U8 [R6+0x78], R25 ;  /* 0x0000781906009388 */ /* 0x0041e80000000000 */
[----:B-----5:R2:W-:Y:S04]  /*0710*/  @!P1 STS.U8 [R6+0x79], R27 ;  /* 0x0000791b06009388 */ /* 0x0205e80000000000 */
[----:B----4-:R4:W-:Y:S01]  /*0720*/  @!P1 STS.U8 [R6+0x7a], R29 ;  /* 0x00007a1d06009388 */ /* 0x0109e20000000000 */
[----:B------:R-:W-:Y:S06]  /*0730*/  BAR.SYNC.DEFER_BLOCKING 0x0 ;  /* 0x0000000000007b1d */ /* 0x000fec0000010000 */
[----:B------:R-:W5:Y:S04]  /*0740*/  @!P0 LDG.E.U8 R19, desc[UR8][R14.64] ;  /* 0x000000080e138981 */ /* 0x000f68000c1e1100 */
[----:B-1----:R-:W2:Y:S04]  /*0750*/  @!P0 LDG.E.U8 R21, desc[UR8][R14.64+0x1] ;  /* 0x000001080e158981 */ /* 0x002ea8000c1e1100 */
[----:B---3--:R-:W3:Y:S01]  /*0760*/  @!P0 LDG.E.U8 R23, desc[UR8][R14.64+0x2] ;  /* 0x000002080e178981 */ /* 0x008ee2000c1e1100 */
[----:B------:R-:W-:-:S05]  /*0770*/  IMAD R20, R10, 0x8, R20 ;  /* 0x000000080a147824 */ /* 0x000fca00078e0214 */
[----:B------:R-:W-:-:S13]  /*0780*/  ISETP.GT.AND P1, PT, R20, UR5, PT ;  /* 0x0000000514007c0c */ /* 0x000fda000bf24270 */
[----:B------:R-:W1:Y:S02]  /*0790*/  @!P1 LDC.64 R16, c[0x0][0x380] ;  /* 0x0000e000ff109b82 */ /* 0x000e640000000a00 */
[----:B-1----:R-:W-:Y:S01]  /*07a0*/  @!P1 IMAD.WIDE R16, R20, 0x3, R16 ;  /* 0x0000000314109825 */ /* 0x002fe200078e0210 */
[----:B-----5:R1:W-:Y:S04]  /*07b0*/  @!P0 STS.U8 [R6+0x90], R19 ;  /* 0x0000901306008388 */ /* 0x0203e80000000000 */
[----:B--2---:R2:W-:Y:S04]  /*07c0*/  @!P0 STS.U8 [R6+0x91], R21 ;  /* 0x0000911506008388 */ /* 0x0045e80000000000 */
[----:B---3--:R3:W-:Y:S01]  /*07d0*/  @!P0 STS.U8 [R6+0x92], R23 ;  /* 0x0000921706008388 */ /* 0x0087e20000000000 */
[----:B------:R-:W-:Y:S06]  /*07e0*/  BAR.SYNC.DEFER_BLOCKING 0x0 ;  /* 0x0000000000007b1d */ /* 0x000fec0000010000 */
[----:B0-----:R-:W5:Y:S04]  /*07f0*/  @!P1 LDG.E.U8 R25, desc[UR8][R16.64] ;  /* 0x0000000810199981 */ /* 0x001f68000c1e1100 */
[----:B------:R-:W2:Y:S04]  /*0800*/  @!P1 LDG.E.U8 R27, desc[UR8][R16.64+0x1] ;  /* 0x00000108101b9981 */ /* 0x000ea8000c1e1100 */
[----:B----4-:R-:W4:Y:S01]  /*0810*/  @!P1 LDG.E.U8 R29, desc[UR8][R16.64+0x2] ;  /* 0x00000208101d9981 */ /* 0x010f22000c1e1100 */
[----:B------:R-:W-:-:S05]  /*0820*/  IMAD R11, R10, 0x40, R11 ;  /* 0x000000400a0b7824 */ /* 0x000fca00078e020b */
[----:B------:R-:W-:-:S13]  /*0830*/  ISETP.GT.AND P0, PT, R11, UR5, PT ;  /* 0x000000050b007c0c */ /* 0x000fda000bf04270 */
[----:B------:R-:W0:Y:S02]  /*0840*/  @!P0 LDC.64 R14, c[0x0][0x380] ;  /* 0x0000e000ff0e8b82 */ /* 0x000e240000000a00 */
[----:B0-----:R-:W-:Y:S01]  /*0850*/  @!P0 IMAD.WIDE R14, R11, 0x3, R14 ;  /* 0x000000030b0e8825 */ /* 0x001fe200078e020e */
[----:B-----5:R0:W-:Y:S04]  /*0860*/  @!P1 STS.U8 [R6+0xa8], R25 ;  /* 0x0000a81906009388 */ /* 0x0201e80000000000 */
[----:B--2---:R2:W-:Y:S04]  /*0870*/  @!P1 STS.U8 [R6+0xa9], R27 ;  /* 0x0000a91b06009388 */ /* 0x0045e80000000000 */
[----:B----4-:R4:W-:Y:S01]  /*0880*/  @!P1 STS.U8 [R6+0xaa], R29 ;  /* 0x0000aa1d06009388 */ /* 0x0109e20000000000 */
[----:B------:R-:W-:Y:S06]  /*0890*/  BAR.SYNC.DEFER_BLOCKING 0x0 ;  /* 0x0000000000007b1d */ /* 0x000fec0000010000 */
[----:B-1----:R-:W5:Y:S04]  /*08a0*/  @!P0 LDG.E.U8 R19, desc[UR8][R14.64] ;  /* 0x000000080e138981 */ /* 0x002f68000c1e1100 */
[----:B------:R-:W2:Y:S04]  /*08b0*/  @!P0 LDG.E.U8 R21, desc[UR8][R14.64+0x1] ;  /* 0x000001080e158981 */ /* 0x000ea8000c1e1100 */
[----:B---3--:R-:W3:Y:S01]  /*08c0*/  @!P0 LDG.E.U8 R23, desc[UR8][R14.64+0x2] ;  /* 0x000002080e178981 */ /* 0x008ee2000c1e1100 */
[----:B------:R-:W-:-:S04]  /*08d0*/  LEA R18, R10, R11, 0x3 ;  /* 0x0000000b0a127211 */ /* 0x000fc800078e18ff */
        /* <DEDUP_REMOVED lines=54> */
[----:B------:R-:W-:-:S04]  /*0c40*/  LEA R11, R10, R11, 0x4 ;  /* 0x0000000b0a0b7211 */ /* 0x000fc800078e20ff */
        /* <DEDUP_REMOVED lines=18> */
[----:B0-----:R-:W2:Y:S04]  /*0d70*/  @!P1 LDG.E.U8 R25, desc[UR8][R16.64] ;  /* 0x0000000810199981 */ /* 0x001ea8000c1e1100 */
[----:B------:R-:W3:Y:S04]  /*0d80*/  @!P1 LDG.E.U8 R27, desc[UR8][R16.64+0x1] ;  /* 0x00000108101b9981 */ /* 0x000ee8000c1e1100 */
[----:B------:R-:W5:Y:S01]  /*0d90*/  @!P1 LDG.E.U8 R15, desc[UR8][R16.64+0x2] ;  /* 0x00000208100f9981 */ /* 0x000f62000c1e1100 */
[----:B------:R-:W-:Y:S01]  /*0da0*/  IADD3 R10, PT, PT, R13, R0, R12 ;  /* 0x000000000d0a7210 */ /* 0x000fe20007ffe00c */
[----:B------:R-:W-:-:S02]  /*0db0*/  IMAD.MOV.U32 R11, RZ, RZ, RZ ;  /* 0x000000ffff0b7224 */ /* 0x000fc400078e00ff */
[----:B--2---:R4:W-:Y:S04]  /*0dc0*/  @!P1 STS.U8 [R6+0x168], R25 ;  /* 0x0001681906009388 */ /* 0x0049e80000000000 */
[----:B---3--:R4:W-:Y:S04]  /*0dd0*/  @!P1 STS.U8 [R6+0x169], R27 ;  /* 0x0001691b06009388 */ /* 0x0089e80000000000 */
[----:B-----5:R4:W-:Y:S01]  /*0de0*/  @!P1 STS.U8 [R6+0x16a], R15 ;  /* 0x00016a0f06009388 */ /* 0x0209e20000000000 */
[----:B------:R-:W-:Y:S06]  /*0df0*/  BAR.SYNC.DEFER_BLOCKING 0x0 ;  /* 0x0000000000007b1d */ /* 0x000fec0000010000 */
.L_x_24:
[----:B0-----:R-:W-:Y:S01]  /*0e00*/  IMAD R12, R11, 0x8, R3 ;  /* 0x000000080b0c7824 */ /* 0x001fe200078e0203 */
[----:B------:R-:W-:Y:S04]  /*0e10*/  BSSY.RECONVERGENT B0, `(.L_x_3) ;  /* 0x0000224000007945 */ /* 0x000fe80003800200 */
[----:B------:R-:W-:-:S04]  /*0e20*/  VIADDMNMX.U32 R12, R12, 0xfffffffc, R5, !PT ;  /* 0xfffffffc0c0c7846 */ /* 0x000fc80007800005 */
[----:B------:R-:W-:-:S13]  /*0e30*/  ISETP.GT.U32.AND P0, PT, R12, 0x77, PT ;  /* 0x000000770c00780c */ /* 0x000fda0003f04070 */
[----:B------:R-:W-:Y:S05]  /*0e40*/  @P0 BRA `(.L_x_4) ;  /* 0x0000002000800947 */ /* 0x000fea0003800000 */
[----:B------:R-:W0:Y:S01]  /*0e50*/  LDCU UR6, c[0x0][0x390] ;  /* 0x00007200ff0677ac */ /* 0x000e220008000800 */
[C---:B------:R-:W-:Y:S02]  /*0e60*/  IMAD R18, R11.reuse, 0x8, R8 ;  /* 0x000000080b127824 */ /* 0x040fe400078e0208 */
[----:B----4-:R-:W-:Y:S02]  /*0e70*/  HFMA2 R23, -RZ, RZ, 0, 0 ;  /* 0x00000000ff177431 */ /* 0x010fe400000001ff */
[----:B------:R-:W-:Y:S02]  /*0e80*/  IMAD R12, R11, 0x18, R2 ;  /* 0x000000180b0c7824 */ /* 0x000fe400078e0202 */
[----:B------:R-:W-:Y:S01]  /*0e90*/  IMAD.MOV.U32 R13, RZ, RZ, RZ ;  /* 0x000000ffff0d7224 */ /* 0x000fe200078e00ff */
[----:B------:R-:W-:Y:S01]  /*0ea0*/  IADD3 R17, PT, PT, R18, -0x4, RZ ;  /* 0xfffffffc12117810 */ /* 0x000fe20007ffe0ff */
[----:B------:R-:W-:Y:S02]  /*0eb0*/  IMAD.MOV.U32 R16, RZ, RZ, RZ ;  /* 0x000000ffff107224 */ /* 0x000fe400078e00ff */
[----:B------:R-:W-:-:S02]  /*0ec0*/  IMAD.MOV.U32 R19, RZ, RZ, RZ ;  /* 0x000000ffff137224 */ /* 0x000fc400078e00ff */
[----:B------:R-:W-:Y:S02]  /*0ed0*/  IMAD.MOV.U32 R21, RZ, RZ, RZ ;  /* 0x000000ffff157224 */ /* 0x000fe400078e00ff */
[----:B0-----:R-:W-:Y:S02]  /*0ee0*/  IMAD R17, R17, UR6, R10 ;  /* 0x0000000611117c24 */ /* 0x001fe4000f8e020a */
[----:B------:R-:W-:Y:S02]  /*0ef0*/  IMAD R18, R18, UR6, R9 ;  /* 0x0000000612127c24 */ /* 0x000fe4000f8e0209 */
[----:B------:R-:W-:-:S07]  /*0f00*/  IMAD.MOV R20, RZ, RZ, -R17 ;  /* 0x000000ffff147224 */ /* 0x000fce00078e0a11 */
.L_x_23:
[----:B------:R-:W-:Y:S01]  /*0f10*/  ISETP.NE.AND P1, PT, R20, RZ, PT ;  /* 0x000000ff1400720c */ /* 0x000fe20003f25270 */
[----:B------:R-:W-:Y:S01]  /*0f20*/  IMAD.IADD R22, R12, 0x1, R13 ;  /* 0x000000010c167824 */ /* 0x000fe200078e020d */
[----:B------:R-:W-:Y:S01]  /*0f30*/  BSSY.RECONVERGENT B3, `(.L_x_5) ;  /* 0x0000035000037945 */ /* 0x000fe20003800200 */
[----:B------:R-:W-:-:S05]  /*0f40*/  VIADD R13, R13, 0x3 ;  /* 0x000000030d0d7836 */ /* 0x000fca0000000000 */
[----:B------:R-:W-:-:S05]  /*0f50*/  ISETP.NE.AND P2, PT, R13, 0x1b, PT ;  /* 0x0000001b0d00780c */ /* 0x000fca0003f45270 */
[----:B------:R-:W-:Y:S08]  /*0f60*/  @!P1 BRA `(.L_x_6) ;  /* 0x0000000000c49947 */ /* 0x000ff00003800000 */
[----:B------:R-:W0:Y:S01]  /*0f70*/  LDC R24, c[0x0][0x390] ;  /* 0x0000e400ff187b82 */ /* 0x000e220000000800 */
[----:B------:R-:W1:Y:S01]  /*0f80*/  LDCU UR6, c[0x0][0x394] ;  /* 0x00007280ff0677ac */ /* 0x000e620008000800 */
[----:B0-----:R-:W-:-:S04]  /*0f90*/  IABS R25, R24 ;  /* 0x0000001800197213 */ /* 0x001fc80000000000 */
[----:B------:R-:W0:Y:S08]  /*0fa0*/  I2F.RP R26, R25 ;  /* 0x00000019001a7306 */ /* 0x000e300000209400 */
[----:B0-----:R-:W0:Y:S02]  /*0fb0*/  MUFU.RCP R26, R26 ;  /* 0x0000001a001a7308 */ /* 0x001e240000001000 */
[----:B0-----:R-:W-:-:S06]  /*0fc0*/  VIADD R14, R26, 0xffffffe ;  /* 0x0ffffffe1a0e7836 */ /* 0x001fcc0000000000 */
[----:B------:R0:W2:Y:S02]  /*0fd0*/  F2I.FTZ.U32.TRUNC.NTZ R15, R14 ;  /* 0x0000000e000f7305 */ /* 0x0000a4000021f000 */
[----:B0-----:R-:W-:Y:S01]  /*0fe0*/  IMAD.MOV.U32 R14, RZ, RZ, RZ ;  /* 0x000000ffff0e7224 */ /* 0x001fe200078e00ff */
[----:B--2---:R-:W-:-:S05]  /*0ff0*/  IADD3 R28, PT, PT, RZ, -R15, RZ ;  /* 0x8000000fff1c7210 */ /* 0x004fca0007ffe0ff */
[----:B------:R-:W-:Y:S01]  /*1000*/  IMAD R27, R28, R25, RZ ;  /* 0x000000191c1b7224 */ /* 0x000fe200078e02ff */
[----:B------:R-:W-:-:S03]  /*1010*/  IABS R28, R17 ;  /* 0x00000011001c7213 */ /* 0x000fc60000000000 */
[----:B------:R-:W-:Y:S01]  /*1020*/  IMAD.HI.U32 R15, R15, R27, R14 ;  /* 0x0000001b0f0f7227 */ /* 0x000fe200078e000e */
[----:B------:R-:W-:-:S04]  /*1030*/  LOP3.LUT R14, R17, R24, RZ, 0x3c, !PT ;  /* 0x00000018110e7212 */ /* 0x000fc800078e3cff */
[----:B------:R-:W-:Y:S01]  /*1040*/  ISETP.GE.AND P4, PT, R14, RZ, PT ;  /* 0x000000ff0e00720c */ /* 0x000fe20003f86270 */
[----:B------:R-:W-:Y:S01]  /*1050*/  IMAD.HI.U32 R27, R15, R28, RZ ;  /* 0x0000001c0f1b7227 */ /* 0x000fe200078e00ff */
[----:B------:R-:W-:-:S03]  /*1060*/  LOP3.LUT R14, RZ, R24, RZ, 0x33, !PT ;  /* 0x00000018ff0e7212 */ /* 0x000fc600078e33ff */
[----:B------:R-:W-:-:S04]  /*1070*/  IMAD.MOV R26, RZ, RZ, -R27 ;  /* 0x000000ffff1a7224 */ /* 0x000fc800078e0a1b */
[----:B------:R-:W-:-:S05]  /*1080*/  IMAD R26, R25, R26, R28 ;  /* 0x0000001a191a7224 */ /* 0x000fca00078e021c */
[----:B------:R-:W-:-:S13]  /*1090*/  ISETP.GT.U32.AND P3, PT, R25, R26, PT ;  /* 0x0000001a1900720c */ /* 0x000fda0003f64070 */
[----:B------:R-:W-:Y:S02]  /*10a0*/  @!P3 IMAD.IADD R26, R26, 0x1, -R25 ;  /* 0x000000011a1ab824 */ /* 0x000fe400078e0a19 */
[----:B------:R-:W-:-:S03]  /*10b0*/  @!P3 VIADD R27, R27, 0x1 ;  /* 0x000000011b1bb836 */ /* 0x000fc60000000000 */
[----:B------:R-:W-:-:S13]  /*10c0*/  ISETP.GE.U32.AND P0, PT, R26, R25, PT ;  /* 0x000000191a00720c */ /* 0x000fda0003f06070 */
[----:B------:R-:W-:Y:S02]  /*10d0*/  @P0 IADD3 R27, PT, PT, R27, 0x1, RZ ;  /* 0x000000011b1b0810 */ /* 0x000fe40007ffe0ff */
[----:B------:R-:W-:-:S03]  /*10e0*/  ISETP.NE.AND P0, PT, R24, RZ, PT ;  /* 0x000000ff1800720c */ /* 0x000fc60003f05270 */
[----:B------:R-:W-:-:S05]  /*10f0*/  @!P4 IMAD.MOV R27, RZ, RZ, -R27 ;  /* 0x000000ffff1bc224 */ /* 0x000fca00078e0a1b */
[----:B------:R-:W-:-:S04]  /*1100*/  SEL R27, R14, R27, !P0 ;  /* 0x0000001b0e1b7207 */ /* 0x000fc80004000000 */
[----:B-1----:R-:W-:-:S13]  /*1110*/  ISETP.GE.AND P3, PT, R27, UR6, PT ;  /* 0x000000061b007c0c */ /* 0x002fda000bf66270 */
[----:B------:R-:W-:Y:S05]  /*1120*/  @P3 BRA `(.L_x_6) ;  /* 0x0000000000543947 */ /* 0x000fea0003800000 */
[----:B------:R-:W-:Y:S02]  /*1130*/  IABS R26, R18 ;  /* 0x00000012001a7213 */ /* 0x000fe40000000000 */
[----:B------:R-:W-:-:S03]  /*1140*/  ISETP.GE.AND P4, PT, R18, RZ, PT ;  /* 0x000000ff1200720c */ /* 0x000fc60003f86270 */
[----:B------:R-:W-:-:S04]  /*1150*/  IMAD.HI.U32 R15, R15, R26, RZ ;  /* 0x0000001a0f0f7227 */ /* 0x000fc800078e00ff */
[----:B------:R-:W-:-:S04]  /*1160*/  IMAD.MOV R15, RZ, RZ, -R15 ;  /* 0x000000ffff0f7224 */ /* 0x000fc800078e0a0f */
[----:B------:R-:W-:-:S05]  /*1170*/  IMAD R26, R25, R15, R26 ;  /* 0x0000000f191a7224 */ /* 0x000fca00078e021a */
[----:B------:R-:W-:-:S13]  /*1180*/  ISETP.GT.U32.AND P3, PT, R25, R26, PT ;  /* 0x0000001a1900720c */ /* 0x000fda0003f64070 */
[----:B------:R-:W-:-:S05]  /*1190*/  @!P3 IMAD.IADD R26, R26, 0x1, -R25 ;  /* 0x000000011a1ab824 */ /* 0x000fca00078e0a19 */
[----:B------:R-:W-:-:S13]  /*11a0*/  ISETP.GT.U32.AND P3, PT, R25, R26, PT ;  /* 0x0000001a1900720c */ /* 0x000fda0003f64070 */
[----:B------:R-:W-:-:S05]  /*11b0*/  @!P3 IMAD.IADD R26, R26, 0x1, -R25 ;  /* 0x000000011a1ab824 */ /* 0x000fca00078e0a19 */
[----:B------:R-:W-:-:S04]  /*11c0*/  @!P4 IADD3 R26, PT, PT, -R26, RZ, RZ ;  /* 0x000000ff1a1ac210 */ /* 0x000fc80007ffe1ff */
[----:B------:R-:W-:-:S05]  /*11d0*/  SEL R14, R14, R26, !P0 ;  /* 0x0000001a0e0e7207 */ /* 0x000fca0004000000 */
[----:B------:R-:W-:-:S05]  /*11e0*/  VIADD R15, R14, 0xfffffffc ;  /* 0xfffffffc0e0f7836 */ /* 0x000fca0000000000 */
[----:B------:R-:W-:-:S04]  /*11f0*/  ISETP.GE.AND P0, PT, R15, R24, PT ;  /* 0x000000180f00720c */ /* 0x000fc80003f06270 */
[----:B------:R-:W-:-:S13]  /*1200*/  ISETP.EQ.OR P0, PT, R14, 0x4, P0 ;  /* 0x000000040e00780c */ /* 0x000fda0000702670 */
[----:B------:R-:W0:Y:S01]  /*1210*/  @!P0 LDS.U8 R14, [R22+-0x601] ;  /* 0xfff9ff00160e8984 */ /* 0x000e220000000000 */
[----:B------:R-:W-:-:S03]  /*1220*/  @!P0 IADD3 R16, PT, PT, R16, 0x1, RZ ;  /* 0x0000000110108810 */ /* 0x000fc60007ffe0ff */
[----:B------:R-:W1:Y:S04]  /*1230*/  @!P0 LDS.U8 R24, [R22+-0x600] ;  /* 0xfffa000016188984 */ /* 0x000e680000000000 */
[----:B------:R-:W2:Y:S01]  /*1240*/  @!P0 LDS.U8 R26, [R22+-0x5ff] ;  /* 0xfffa0100161a8984 */ /* 0x000ea20000000000 */
[----:B0-----:R-:W-:Y:S02]  /*1250*/  @!P0 IMAD.IADD R19, R19, 0x1, R14 ;  /* 0x0000000113138824 */ /* 0x001fe400078e020e */
[----:B-1----:R-:W-:Y:S02]  /*1260*/  @!P0 IMAD.IADD R21, R21, 0x1, R24 ;  /* 0x0000000115158824 */ /* 0x002fe400078e0218 */
[----:B--2---:R-:W-:-:S07]  /*1270*/  @!P0 IMAD.IADD R23, R23, 0x1, R26 ;  /* 0x0000000117178824 */ /* 0x004fce00078e021a */
.L_x_6:
[----:B------:R-:W-:Y:S05]  /*1280*/  BSYNC.RECONVERGENT B3 ;  /* 0x0000000000037941 */ /* 0x000fea0003800200 */
.L_x_5:
[----:B------:R-:W-:Y:S04]  /*1290*/  BSSY.RECONVERGENT B3, `(.L_x_7) ;  /* 0x0000033000037945 */ /* 0x000fe80003800200 */
[----:B------:R-:W-:Y:S05]  /*12a0*/  @!P1 BRA `(.L_x_8) ;  /* 0x0000000000c49947 */ /* 0x000fea0003800000 */
[----:B------:R-:W0:Y:S01]  /*12b0*/  LDC R24, c[0x0][0x390] ;  /* 0x0000e400ff187b82 */ /* 0x000e220000000800 */
[----:B------:R-:W1:Y:S01]  /*12c0*/  LDCU UR6, c[0x0][0x394] ;  /* 0x00007280ff0677ac */ /* 0x000e620008000800 */
[----:B0-----:R-:W-:-:S04]  /*12d0*/  IABS R25, R24 ;  /* 0x0000001800197213 */ /* 0x001fc80000000000 */
[----:B------:R-:W0:Y:S08]  /*12e0*/  I2F.RP R26, R25 ;  /* 0x00000019001a7306 */ /* 0x000e300000209400 */
[----:B0-----:R-:W0:Y:S02]  /*12f0*/  MUFU.RCP R26, R26 ;  /* 0x0000001a001a7308 */ /* 0x001e240000001000 */
[----:B0-----:R-:W-:-:S06]  /*1300*/  VIADD R15, R26, 0xffffffe ;  /* 0x0ffffffe1a0f7836 */ /* 0x001fcc0000000000 */
[----:B------:R-:W0:Y:S02]  /*1310*/  F2I.FTZ.U32.TRUNC.NTZ R15, R15 ;  /* 0x0000000f000f7305 */ /* 0x000e24000021f000 */
[----:B0-----:R-:W-:-:S04]  /*1320*/  IMAD.MOV R14, RZ, RZ, -R15 ;  /* 0x000000ffff0e7224 */ /* 0x001fc800078e0a0f */
[----:B------:R-:W-:Y:S02]  /*1330*/  IMAD R27, R14, R25, RZ ;  /* 0x000000190e1b7224 */ /* 0x000fe400078e02ff */
[----:B------:R-:W-:-:S04]  /*1340*/  IMAD.MOV.U32 R14, RZ, RZ, RZ ;  /* 0x000000ffff0e7224 */ /* 0x000fc800078e00ff */
[----:B------:R-:W-:Y:S01]  /*1350*/  IMAD.HI.U32 R14, R15, R27, R14 ;  /* 0x0000001b0f0e7227 */ /* 0x000fe200078e000e */
[----:B------:R-:W-:Y:S02]  /*1360*/  IABS R27, R17 ;  /* 0x00000011001b7213 */ /* 0x000fe40000000000 */
[----:B------:R-:W-:-:S03]  /*1370*/  LOP3.LUT R15, R17, R24, RZ, 0x3c, !PT ;  /* 0x00000018110f7212 */ /* 0x000fc600078e3cff */
[----:B------:R-:W-:Y:S01]  /*1380*/  IMAD.HI.U32 R26, R14, R27, RZ ;  /* 0x0000001b0e1a7227 */ /* 0x000fe200078e00ff */
[----:B------:R-:W-:Y:S02]  /*1390*/  ISETP.GE.AND P4, PT, R15, RZ, PT ;  /* 0x000000ff0f00720c */ /* 0x000fe40003f86270 */
[----:B------:R-:W-:Y:S02]  /*13a0*/  LOP3.LUT R15, RZ, R24, RZ, 0x33, !PT ;  /* 0x00000018ff0f7212 */ /* 0x000fe400078e33ff */
[----:B------:R-:W-:-:S05]  /*13b0*/  IADD3 R28, PT, PT, -R26, RZ, RZ ;  /* 0x000000ff1a1c7210 */ /* 0x000fca0007ffe1ff */
[----:B------:R-:W-:-:S05]  /*13c0*/  IMAD R28, R25, R28, R27 ;  /* 0x0000001c191c7224 */ /* 0x000fca00078e021b */
[----:B------:R-:W-:-:S13]  /*13d0*/  ISETP.GT.U32.AND P0, PT, R25, R28, PT ;  /* 0x0000001c1900720c */ /* 0x000fda0003f04070 */
[----:B------:R-:W-:Y:S02]  /*13e0*/  @!P0 IMAD.IADD R28, R28, 0x1, -R25 ;  /* 0x000000011c1c8824 */ /* 0x000fe400078e0a19 */
[----:B------:R-:W-:Y:S01]  /*13f0*/  @!P0 VIADD R26, R26, 0x1 ;  /* 0x000000011a1a8836 */ /* 0x000fe20000000000 */
[----:B------:R-:W-:Y:S02]  /*1400*/  ISETP.NE.AND P0, PT, R24, RZ, PT ;  /* 0x000000ff1800720c */ /* 0x000fe40003f05270 */
[----:B------:R-:W-:-:S13]  /*1410*/  ISETP.GE.U32.AND P3, PT, R28, R25, PT ;  /* 0x000000191c00720c */ /* 0x000fda0003f66070 */
[----:B------:R-:W-:-:S05]  /*1420*/  @P3 VIADD R26, R26, 0x1 ;  /* 0x000000011a1a3836 */ /* 0x000fca0000000000 */
[----:B------:R-:W-:-:S04]  /*1430*/  @!P4 IADD3 R26, PT, PT, -R26, RZ, RZ ;  /* 0x000000ff1a1ac210 */ /* 0x000fc80007ffe1ff */
        /* <DEDUP_REMOVED lines=18> */
[----:B------:R-:W-:-:S03]  /*1560*/  @!P0 VIADD R16, R16, 0x1 ;  /* 0x0000000110108836 */ /* 0x000fc60000000000 */
[----:B------:R-:W1:Y:S04]  /*1570*/  @!P0 LDS.U8 R24, [R22+-0x480] ;  /* 0xfffb800016188984 */ /* 0x000e680000000000 */
[----:B------:R-:W2:Y:S01]  /*1580*/  @!P0 LDS.U8 R26, [R22+-0x47f] ;  /* 0xfffb8100161a8984 */ /* 0x000ea20000000000 */
[----:B0-----:R-:W-:Y:S02]  /*1590*/  @!P0 IMAD.IADD R19, R19, 0x1, R14 ;  /* 0x0000000113138824 */ /* 0x001fe400078e020e */
[----:B-1----:R-:W-:Y:S01]  /*15a0*/  @!P0 IMAD.IADD R21, R21, 0x1, R24 ;  /* 0x0000000115158824 */ /* 0x002fe200078e0218 */
[----:B--2---:R-:W-:-:S07]  /*15b0*/  @!P0 IADD3 R23, PT, PT, R23, R26, RZ ;  /* 0x0000001a17178210 */ /* 0x004fce0007ffe0ff */
.L_x_8:
[----:B------:R-:W-:Y:S05]  /*15c0*/  BSYNC.RECONVERGENT B3 ;  /* 0x0000000000037941 */ /* 0x000fea0003800200 */
.L_x_7:
        /* <DEDUP_REMOVED lines=10> */
[----:B------:R-:W-:Y:S01]  /*1670*/  IMAD R27, R14, R25, RZ ;  /* 0x000000190e1b7224 */ /* 0x000fe200078e02ff */
[----:B------:R-:W-:-:S05]  /*1680*/  MOV R14, RZ ;  /* 0x000000ff000e7202 */ /* 0x000fca0000000f00 */
[----:B------:R-:W-:Y:S01]  /*1690*/  IMAD.HI.U32 R14, R15, R27, R14 ;  /* 0x0000001b0f0e7227 */ /* 0x000fe200078e000e */
[----:B------:R-:W-:Y:S02]  /*16a0*/  IABS R27, R17 ;  /* 0x00000011001b7213 */ /* 0x000fe40000000000 */
[----:B------:R-:W-:-:S03]  /*16b0*/  LOP3.LUT R15, R17, R24, RZ, 0x3c, !PT ;  /* 0x00000018110f7212 */ /* 0x000fc600078e3cff */
[----:B------:R-:W-:Y:S01]  /*16c0*/  IMAD.HI.U32 R26, R14, R27, RZ ;  /* 0x0000001b0e1a7227 */ /* 0x000fe200078e00ff */
[----:B------:R-:W-:Y:S02]  /*16d0*/  ISETP.GE.AND P4, PT, R15, RZ, PT ;  /* 0x000000ff0f00720c */ /* 0x000fe40003f86270 */
[----:B------:R-:W-:Y:S01]  /*16e0*/  LOP3.LUT R15, RZ, R24, RZ, 0x33, !PT ;  /* 0x00000018ff0f7212 */ /* 0x000fe200078e33ff */
[----:B------:R-:W-:-:S04]  /*16f0*/  IMAD.MOV R28, RZ, RZ, -R26 ;  /* 0x000000ffff1c7224 */ /* 0x000fc800078e0a1a */
[----:B------:R-:W-:-:S05]  /*1700*/  IMAD R28, R25, R28, R27 ;  /* 0x0000001c191c7224 */ /* 0x000fca00078e021b */
[----:B------:R-:W-:-:S13]  /*1710*/  ISETP.GT.U32.AND P0, PT, R25, R28, PT ;  /* 0x0000001c1900720c */ /* 0x000fda0003f04070 */
[----:B------:R-:W-:Y:S02]  /*1720*/  @!P0 IMAD.IADD R28, R28, 0x1, -R25 ;  /* 0x000000011c1c8824 */ /* 0x000fe400078e0a19 */
[----:B------:R-:W-:Y:S01]  /*1730*/  @!P0 VIADD R26, R26, 0x1 ;  /* 0x000000011a1a8836 */ /* 0x000fe20000000000 */
[----:B------:R-:W-:Y:S02]  /*1740*/  ISETP.NE.AND P0, PT, R24, RZ, PT ;  /* 0x000000ff1800720c */ /* 0x000fe40003f05270 */
[----:B------:R-:W-:-:S13]  /*1750*/  ISETP.GE.U32.AND P3, PT, R28, R25, PT ;  /* 0x000000191c00720c */ /* 0x000fda0003f66070 */
[----:B------:R-:W-:-:S05]  /*1760*/  @P3 IADD3 R26, PT, PT, R26, 0x1, RZ ;  /* 0x000000011a1a3810 */ /* 0x000fca0007ffe0ff */
        /* <DEDUP_REMOVED lines=12> */
[----:B------:R-:W-:-:S05]  /*1830*/  @!P3 IADD3 R14, PT, PT, R14, -R25, RZ ;  /* 0x800000190e0eb210 */ /* 0x000fca0007ffe0ff */
[----:B------:R-:W-:-:S05]  /*1840*/  @!P4 IMAD.MOV R14, RZ, RZ, -R14 ;  /* 0x000000ffff0ec224 */ /* 0x000fca00078e0a0e */
        /* <DEDUP_REMOVED lines=8> */
[----:B0-----:R-:W-:Y:S01]  /*18d0*/  @!P0 IMAD.IADD R19, R19, 0x1, R14 ;  /* 0x0000000113138824 */ /* 0x001fe200078e020e */
[----:B-1----:R-:W-:Y:S01]  /*18e0*/  @!P0 IADD3 R21, PT, PT, R21, R24, RZ ;  /* 0x0000001815158210 */ /* 0x002fe20007ffe0ff */
[----:B--2---:R-:W-:-:S07]  /*18f0*/  @!P0 IMAD.IADD R23, R23, 0x1, R26 ;  /* 0x0000000117178824 */ /* 0x004fce00078e021a */
.L_x_10:
[----:B------:R-:W-:Y:S05]  /*1900*/  BSYNC.RECONVERGENT B3 ;  /* 0x0000000000037941 */ /* 0x000fea0003800200 */
.L_x_9:
        /* <DEDUP_REMOVED lines=9> */
[----:B0-----:R-:W-:-:S05]  /*19a0*/  IADD3 R14, PT, PT, RZ, -R15, RZ ;  /* 0x8000000fff0e7210 */ /* 0x001fca0007ffe0ff */
[----:B------:R-:W-:Y:S02]  /*19b0*/  IMAD R27, R14, R25, RZ ;  /* 0x000000190e1b7224 */ /* 0x000fe400078e02ff */
[----:B------:R-:W-:-:S04]  /*19c0*/  IMAD.MOV.U32 R14, RZ, RZ, RZ ;  /* 0x000000ffff0e7224 */ /* 0x000fc800078e00ff */
        /* <DEDUP_REMOVED lines=9> */
[----:B------:R-:W-:Y:S01]  /*1a60*/  @!P0 IMAD.IADD R28, R28, 0x1, -R25 ;  /* 0x000000011c1c8824 */ /* 0x000fe200078e0a19 */
[----:B------:R-:W-:-:S04]  /*1a70*/  @!P0 IADD3 R26, PT, PT, R26, 0x1, RZ ;  /* 0x000000011a1a8810 */ /* 0x000fc80007ffe0ff */
[----:B------:R-:W-:-:S13]  /*1a80*/  ISETP.GE.U32.AND P3, PT, R28, R25, PT ;  /* 0x000000191c00720c */ /* 0x000fda0003f66070 */
[----:B------:R-:W-:Y:S01]  /*1a90*/  @P3 VIADD R26, R26, 0x1 ;  /* 0x000000011a1a3836 */ /* 0x000fe20000000000 */
        /* <DEDUP_REMOVED lines=11> */
[----:B------:R-:W-:-:S04]  /*1b50*/  @!P0 IADD3 R14, PT, PT, R14, -R25, RZ ;  /* 0x800000190e0e8210 */ /* 0x000fc80007ffe0ff */
[----:B------:R-:W-:-:S13]  /*1b60*/  ISETP.GT.U32.AND P0, PT, R25, R14, PT ;  /* 0x0000000e1900720c */ /* 0x000fda0003f04070 */
[----:B------:R-:W-:Y:S01]  /*1b70*/  @!P0 IMAD.IADD R14, R14, 0x1, -R25 ;  /* 0x000000010e0e8824 */ /* 0x000fe200078e0a19 */
[----:B------:R-:W-:-:S03]  /*1b80*/  ISETP.GE.AND P0, PT, R24, RZ, PT ;  /* 0x000000ff1800720c */ /* 0x000fc60003f06270 */
[----:B------:R-:W-:-:S05]  /*1b90*/  @!P4 IMAD.MOV R14, RZ, RZ, -R14 ;  /* 0x000000ffff0ec224 */ /* 0x000fca00078e0a0e */
[----:B------:R-:W-:-:S04]  /*1ba0*/  SEL R14, R15, R14, !P3 ;  /* 0x0000000e0f0e7207 */ /* 0x000fc80005800000 */
[----:B------:R-:W-:-:S13]  /*1bb0*/  ISETP.EQ.OR P0, PT, R14, 0x1, !P0 ;  /* 0x000000010e00780c */ /* 0x000fda0004702670 */
[----:B------:R-:W0:Y:S01]  /*1bc0*/  @!P0 LDS.U8 R14, [R22+-0x181] ;  /* 0xfffe7f00160e8984 */ /* 0x000e220000000000 */
[----:B------:R-:W-:-:S03]  /*1bd0*/  @!P0 VIADD R16, R16, 0x1 ;  /* 0x0000000110108836 */ /* 0x000fc60000000000 */
[----:B------:R-:W1:Y:S04]  /*1be0*/  @!P0 LDS.U8 R24, [R22+-0x180] ;  /* 0xfffe800016188984 */ /* 0x000e680000000000 */
[----:B------:R-:W2:Y:S01]  /*1bf0*/  @!P0 LDS.U8 R26, [R22+-0x17f] ;  /* 0xfffe8100161a8984 */ /* 0x000ea20000000000 */
[----:B0-----:R-:W-:Y:S01]  /*1c00*/  @!P0 IMAD.IADD R19, R19, 0x1, R14 ;  /* 0x0000000113138824 */ /* 0x001fe200078e020e */
[----:B-1----:R-:W-:Y:S01]  /*1c10*/  @!P0 IADD3 R21, PT, PT, R21, R24, RZ ;  /* 0x0000001815158210 */ /* 0x002fe20007ffe0ff */
[----:B--2---:R-:W-:-:S07]  /*1c20*/  @!P0 IMAD.IADD R23, R23, 0x1, R26 ;  /* 0x0000000117178824 */ /* 0x004fce00078e021a */
.L_x_12:
[----:B------:R-:W-:Y:S05]  /*1c30*/  BSYNC.RECONVERGENT B3 ;  /* 0x0000000000037941 */ /* 0x000fea0003800200 */
.L_x_11:
        /* <DEDUP_REMOVED lines=42> */
[----:B------:R-:W-:-:S13]  /*1ee0*/  ISETP.EQ.OR P0, PT, R14, RZ, !P0 ;  /* 0x000000ff0e00720c */ /* 0x000fda0004702670 */
[----:B------:R-:W0:Y:S01]  /*1ef0*/  @!P0 LDS.U8 R14, [R22+-0x1] ;  /* 0xffffff00160e8984 */ /* 0x000e220000000000 */
[----:B------:R-:W-:-:S03]  /*1f00*/  @!P0 VIADD R16, R16, 0x1 ;  /* 0x0000000110108836 */ /* 0x000fc60000000000 */
[----:B------:R-:W1:Y:S04]  /*1f10*/  @!P0 LDS.U8 R24, [R22] ;  /* 0x0000000016188984 */ /* 0x000e680000000000 */
[----:B------:R-:W2:Y:S01]  /*1f20*/  @!P0 LDS.U8 R26, [R22+0x1] ;  /* 0x00000100161a8984 */ /* 0x000ea20000000000 */
[----:B0-----:R-:W-:Y:S01]  /*1f30*/  @!P0 IMAD.IADD R19, R19, 0x1, R14 ;  /* 0x0000000113138824 */ /* 0x001fe200078e020e */
[----:B-1----:R-:W-:Y:S01]  /*1f40*/  @!P0 IADD3 R21, PT, PT, R21, R24, RZ ;  /* 0x0000001815158210 */ /* 0x002fe20007ffe0ff */
[----:B--2---:R-:W-:-:S07]  /*1f50*/  @!P0 IMAD.IADD R23, R23, 0x1, R26 ;  /* 0x0000000117178824 */ /* 0x004fce00078e021a */
.L_x_14:
[----:B------:R-:W-:Y:S05]  /*1f60*/  BSYNC.RECONVERGENT B3 ;  /* 0x0000000000037941 */ /* 0x000fea0003800200 */
.L_x_13:
        /* <DEDUP_REMOVED lines=22> */
[----:B------:R-:W-:Y:S02]  /*20d0*/  @!P0 IADD3 R26, PT, PT, R26, 0x1, RZ ;  /* 0x000000011a1a8810 */ /* 0x000fe40007ffe0ff */
[----:B------:R-:W-:Y:S02]  /*20e0*/  ISETP.NE.AND P0, PT, R24, RZ, PT ;  /* 0x000000ff1800720c */ /* 0x000fe40003f05270 */
[----:B------:R-:W-:-:S13]  /*20f0*/  ISETP.GE.U32.AND P3, PT, R28, R25, PT ;  /* 0x000000191c00720c */ /* 0x000fda0003f66070 */
[----:B------:R-:W-:-:S04]  /*2100*/  @P3 VIADD R26, R26, 0x1 ;  /* 0x000000011a1a3836 */ /* 0x000fc80000000000 */
        /* <DEDUP_REMOVED lines=12> */
[----:B------:R-:W-:-:S04]  /*21d0*/  @!P3 IMAD.IADD R14, R14, 0x1, -R25 ;  /* 0x000000010e0eb824 */ /* 0x000fc800078e0a19 */
[----:B------:R-:W-:-:S05]  /*21e0*/  @!P4 IMAD.MOV R14, RZ, RZ, -R14 ;  /* 0x000000ffff0ec224 */ /* 0x000fca00078e0a0e */
[----:B------:R-:W-:-:S05]  /*21f0*/  SEL R14, R15, R14, !P0 ;  /* 0x0000000e0f0e7207 */ /* 0x000fca0004000000 */
[----:B------:R-:W-:-:S05]  /*2200*/  VIADD R15, R14, 0x1 ;  /* 0x000000010e0f7836 */ /* 0x000fca0000000000 */
[----:B------:R-:W-:-:S04]  /*2210*/  ISETP.GE.AND P0, PT, R15, R24, PT ;  /* 0x000000180f00720c */ /* 0x000fc80003f06270 */
[----:B------:R-:W-:-:S13]  /*2220*/  ISETP.EQ.OR P0, PT, R14, -0x1, P0 ;  /* 0xffffffff0e00780c */ /* 0x000fda0000702670 */
[----:B------:R-:W0:Y:S01]  /*2230*/  @!P0 LDS.U8 R14, [R22+0x17f] ;  /* 0x00017f00160e8984 */ /* 0x000e220000000000 */
[----:B------:R-:W-:-:S03]  /*2240*/  @!P0 VIADD R16, R16, 0x1 ;  /* 0x0000000110108836 */ /* 0x000fc60000000000 */
[----:B------:R-:W1:Y:S04]  /*2250*/  @!P0 LDS.U8 R24, [R22+0x180] ;  /* 0x0001800016188984 */ /* 0x000e680000000000 */
[----:B------:R-:W2:Y:S01]  /*2260*/  @!P0 LDS.U8 R26, [R22+0x181] ;  /* 0x00018100161a8984 */ /* 0x000ea20000000000 */
[----:B0-----:R-:W-:Y:S01]  /*2270*/  @!P0 IADD3 R19, PT, PT, R19, R14, RZ ;  /* 0x0000000e13138210 */ /* 0x001fe20007ffe0ff */
[----:B-1----:R-:W-:Y:S02]  /*2280*/  @!P0 IMAD.IADD R21, R21, 0x1, R24 ;  /* 0x0000000115158824 */ /* 0x002fe400078e0218 */
[----:B--2---:R-:W-:-:S07]  /*2290*/  @!P0 IMAD.IADD R23, R23, 0x1, R26 ;  /* 0x0000000117178824 */ /* 0x004fce00078e021a */
.L_x_16:
[----:B------:R-:W-:Y:S05]  /*22a0*/  BSYNC.RECONVERGENT B3 ;  /* 0x0000000000037941 */ /* 0x000fea0003800200 */
.L_x_15:
[----:B------:R-:W-:Y:S04]  /*22b0*/  BSSY.RECONVERGENT B3, `(.L_x_17) ;  /* 0x0000033000037945 */ /* 0x000fe80003800200 */
[----:B------:R-:W-:Y:S05]  /*22c0*/  @!P1 BRA `(.L_x_18) ;  /* 0x0000000000c49947 */ /* 0x000fea0003800000 */
[----:B------:R-:W0:Y:S01]  /*22d0*/  LDC R24, c[0x0][0x390] ;  /* 0x0000e400ff187b82 */ /* 0x000e220000000800 */
[----:B------:R-:W1:Y:S01]  /*22e0*/  LDCU UR6, c[0x0][0x394] ;  /* 0x00007280ff0677ac */ /* 0x000e620008000800 */
[----:B0-----:R-:W-:-:S04]  /*22f0*/  IABS R25, R24 ;  /* 0x0000001800197213 */ /* 0x001fc80000000000 */
[----:B------:R-:W0:Y:S08]  /*2300*/  I2F.RP R26, R25 ;  /* 0x00000019001a7306 */ /* 0x000e300000209400 */
[----:B0-----:R-:W0:Y:S02]  /*2310*/  MUFU.RCP R26, R26 ;  /* 0x0000001a001a7308 */ /* 0x001e240000001000 */
[----:B0-----:R-:W-:-:S06]  /*2320*/  IADD3 R15, PT, PT, R26, 0xffffffe, RZ ;  /* 0x0ffffffe1a0f7810 */ /* 0x001fcc0007ffe0ff */
        /* <DEDUP_REMOVED lines=13> */
[-C--:B------:R-:W-:Y:S01]  /*2400*/  @!P0 IADD3 R28, PT, PT, R28, -R25.reuse, RZ ;  /* 0x800000191c1c8210 */ /* 0x080fe20007ffe0ff */
[----:B------:R-:W-:Y:S01]  /*2410*/  @!P0 VIADD R26, R26, 0x1 ;  /* 0x000000011a1a8836 */ /* 0x000fe20000000000 */
        /* <DEDUP_REMOVED lines=9> */
[----:B------:R-:W-:-:S05]  /*24b0*/  IMAD.HI.U32 R14, R14, R26, RZ ;  /* 0x0000001a0e0e7227 */ /* 0x000fca00078e00ff */
[----:B------:R-:W-:-:S05]  /*24c0*/  IADD3 R14, PT, PT, -R14, RZ, RZ ;  /* 0x000000ff0e0e7210 */ /* 0x000fca0007ffe1ff */
[----:B------:R-:W-:-:S05]  /*24d0*/  IMAD R14, R25, R14, R26 ;  /* 0x0000000e190e7224 */ /* 0x000fca00078e021a */
[----:B------:R-:W-:-:S13]  /*24e0*/  ISETP.GT.U32.AND P3, PT, R25, R14, PT ;  /* 0x0000000e1900720c */ /* 0x000fda0003f64070 */
[----:B------:R-:W-:-:S05]  /*24f0*/  @!P3 IMAD.IADD R14, R14, 0x1, -R25 ;  /* 0x000000010e0eb824 */ /* 0x000fca00078e0a19 */
[----:B------:R-:W-:-:S13]  /*2500*/  ISETP.GT.U32.AND P3, PT, R25, R14, PT ;  /* 0x0000000e1900720c */ /* 0x000fda0003f64070 */
[----:B------:R-:W-:-:S04]  /*2510*/  @!P3 IMAD.IADD R14, R14, 0x1, -R25 ;  /* 0x000000010e0eb824 */ /* 0x000fc800078e0a19 */
[----:B------:R-:W-:-:S05]  /*2520*/  @!P4 IMAD.MOV R14, RZ, RZ, -R14 ;  /* 0x000000ffff0ec224 */ /* 0x000fca00078e0a0e */
[----:B------:R-:W-:-:S04]  /*2530*/  SEL R14, R15, R14, !P0 ;  /* 0x0000000e0f0e7207 */ /* 0x000fc80004000000 */
[----:B------:R-:W-:-:S04]  /*2540*/  IADD3 R15, PT, PT, R14, 0x2, RZ ;  /* 0x000000020e0f7810 */ /* 0x000fc80007ffe0ff */
[----:B------:R-:W-:-:S04]  /*2550*/  ISETP.GE.AND P0, PT, R15, R24, PT ;  /* 0x000000180f00720c */ /* 0x000fc80003f06270 */
[----:B------:R-:W-:-:S13]  /*2560*/  ISETP.EQ.OR P0, PT, R14, -0x2, P0 ;  /* 0xfffffffe0e00780c */ /* 0x000fda0000702670 */
[----:B------:R-:W0:Y:S01]  /*2570*/  @!P0 LDS.U8 R14, [R22+0x2ff] ;  /* 0x0002ff00160e8984 */ /* 0x000e220000000000 */
[----:B------:R-:W-:-:S03]  /*2580*/  @!P0 IADD3 R16, PT, PT, R16, 0x1, RZ ;  /* 0x0000000110108810 */ /* 0x000fc60007ffe0ff */
[----:B------:R-:W1:Y:S04]  /*2590*/  @!P0 LDS.U8 R24, [R22+0x300] ;  /* 0x0003000016188984 */ /* 0x000e680000000000 */
[----:B------:R-:W2:Y:S01]  /*25a0*/  @!P0 LDS.U8 R26, [R22+0x301] ;  /* 0x00030100161a8984 */ /* 0x000ea20000000000 */
[----:B0-----:R-:W-:Y:S02]  /*25b0*/  @!P0 IMAD.IADD R19, R19, 0x1, R14 ;  /* 0x0000000113138824 */ /* 0x001fe400078e020e */
[----:B-1----:R-:W-:Y:S02]  /*25c0*/  @!P0 IMAD.IADD R21, R21, 0x1, R24 ;  /* 0x0000000115158824 */ /* 0x002fe400078e0218 */
[----:B--2---:R-:W-:-:S07]  /*25d0*/  @!P0 IMAD.IADD R23, R23, 0x1, R26 ;  /* 0x0000000117178824 */ /* 0x004fce00078e021a */
.L_x_18:
[----:B------:R-:W-:Y:S05]  /*25e0*/  BSYNC.RECONVERGENT B3 ;  /* 0x0000000000037941 */ /* 0x000fea0003800200 */
.L_x_17:
        /* <DEDUP_REMOVED lines=48> */
[----:B0-----:R-:W-:Y:S02]  /*28f0*/  @!P0 IMAD.IADD R19, R19, 0x1, R14 ;  /* 0x0000000113138824 */ /* 0x001fe400078e020e */
[----:B-1----:R-:W-:Y:S01]  /*2900*/  @!P0 IMAD.IADD R21, R21, 0x1, R24 ;  /* 0x0000000115158824 */ /* 0x002fe200078e0218 */
[----:B--2---:R-:W-:-:S07]  /*2910*/  @!P0 IADD3 R23, PT, PT, R23, R26, RZ ;  /* 0x0000001a17178210 */ /* 0x004fce0007ffe0ff */
.L_x_20:
[----:B------:R-:W-:Y:S05]  /*2920*/  BSYNC.RECONVERGENT B3 ;  /* 0x0000000000037941 */ /* 0x000fea0003800200 */
.L_x_19:
        /* <DEDUP_REMOVED lines=11> */
[----:B------:R-:W-:-:S05]  /*29e0*/  HFMA2 R14, -RZ, RZ, 0, 0 ;  /* 0x00000000ff0e7431 */ /* 0x000fca00000001ff */
        /* <DEDUP_REMOVED lines=36> */
[----:B0-----:R-:W-:Y:S01]  /*2c30*/  @!P0 IMAD.IADD R19, R19, 0x1, R14 ;  /* 0x0000000113138824 */ /* 0x001fe200078e020e */
[----:B-1----:R-:W-:Y:S01]  /*2c40*/  @!P0 IADD3 R21, PT, PT, R21, R24, RZ ;  /* 0x0000001815158210 */ /* 0x002fe20007ffe0ff */
[----:B--2---:R-:W-:-:S07]  /*2c50*/  @!P0 IMAD.IADD R23, R23, 0x1, R26 ;  /* 0x0000000117178824 */ /* 0x004fce00078e021a */
.L_x_22:
[----:B------:R-:W-:Y:S05]  /*2c60*/  BSYNC.RECONVERGENT B3 ;  /* 0x0000000000037941 */ /* 0x000fea0003800200 */
.L_x_21:
[----:B------:R-:W0:Y:S02]  /*2c70*/  LDCU UR6, c[0x0][0x390] ;  /* 0x00007200ff0677ac */ /* 0x000e240008000800 */
[----:B0-----:R-:W-:Y:S01]  /*2c80*/  VIADD R17, R17, UR6 ;  /* 0x0000000611117c36 */ /* 0x001fe20008000000 */
[----:B------:R-:W-:Y:S01]  /*2c90*/  IADD3 R20, PT, PT, R20, -UR6, RZ ;  /* 0x8000000614147c10 */ /* 0x000fe2000fffe0ff */
[----:B------:R-:W-:Y:S06]  /*2ca0*/  @P2 BRA `(.L_x_23) ;  /* 0xffffffe000982947 */ /* 0x000fec000383ffff */
[----:B------:R-:W-:-:S13]  /*2cb0*/  ISETP.GT.AND P0, PT, R18, UR5, PT ;  /* 0x0000000512007c0c */ /* 0x000fda000bf04270 */
[----:B------:R-:W-:Y:S05]  /*2cc0*/  @P0 BRA `(.L_x_4) ;  /* 0x0000000000e00947 */ /* 0x000fea0003800000 */
[-C--:B------:R-:W-:Y:S02]  /*2cd0*/  IABS R14, R16.reuse ;  /* 0x00000010000e7213 */ /* 0x080fe40000000000 */
[----:B------:R-:W-:Y:S02]  /*2ce0*/  IABS R20, R16 ;  /* 0x0000001000147213 */ /* 0x000fe40000000000 */
[----:B------:R-:W0:Y:S01]  /*2cf0*/  I2F.RP R15, R14 ;  /* 0x0000000e000f7306 */ /* 0x000e220000209400 */
[----:B------:R-:W-:Y:S02]  /*2d00*/  IABS R22, R19 ;  /* 0x0000001300167213 */ /* 0x000fe40000000000 */
[----:B------:R-:W-:Y:S02]  /*2d10*/  IABS R24, R23 ;  /* 0x0000001700187213 */ /* 0x000fe40000000000 */
[----:B------:R-:W-:Y:S02]  /*2d20*/  IADD3 R27, PT, PT, RZ, -R20, RZ ;  /* 0x80000014ff1b7210 */ /* 0x000fe40007ffe0ff */
[----:B------:R-:W-:-:S02]  /*2d30*/  LOP3.LUT R19, R19, R16, RZ, 0x3c, !PT ;  /* 0x0000001013137212 */ /* 0x000fc400078e3cff */
[----:B------:R-:W-:Y:S02]  /*2d40*/  LOP3.LUT R23, R23, R16, RZ, 0x3c, !PT ;  /* 0x0000001017177212 */ /* 0x000fe400078e3cff */
[----:B------:R-:W-:Y:S01]  /*2d50*/  ISETP.GE.AND P4, PT, R19, RZ, PT ;  /* 0x000000ff1300720c */ /* 0x000fe20003f86270 */
[----:B0-----:R-:W0:Y:S02]  /*2d60*/  MUFU.RCP R15, R15 ;  /* 0x0000000f000f7308 */ /* 0x001e240000001000 */
[----:B0-----:R-:W-:-:S06]  /*2d70*/  VIADD R12, R15, 0xffffffe ;  /* 0x0ffffffe0f0c7836 */ /* 0x001fcc0000000000 */
[----:B------:R0:W1:Y:S02]  /*2d80*/  F2I.FTZ.U32.TRUNC.NTZ R13, R12 ;  /* 0x0000000c000d7305 */ /* 0x000064000021f000 */
[----:B0-----:R-:W-:Y:S02]  /*2d90*/  IMAD.MOV.U32 R12, RZ, RZ, RZ ;  /* 0x000000ffff0c7224 */ /* 0x001fe400078e00ff */
[----:B-1----:R-:W-:-:S04]  /*2da0*/  IMAD.MOV R17, RZ, RZ, -R13 ;  /* 0x000000ffff117224 */ /* 0x002fc800078e0a0d */
[----:B------:R-:W-:-:S04]  /*2db0*/  IMAD R17, R17, R14, RZ ;  /* 0x0000000e11117224 */ /* 0x000fc800078e02ff */
[----:B------:R-:W-:Y:S01]  /*2dc0*/  IMAD.HI.U32 R13, R13, R17, R12 ;  /* 0x000000110d0d7227 */ /* 0x000fe200078e000c */
[----:B------:R-:W-:Y:S02]  /*2dd0*/  IABS R12, R21 ;  /* 0x00000015000c7213 */ /* 0x000fe40000000000 */
[----:B------:R-:W-:-:S03]  /*2de0*/  LOP3.LUT R21, R21, R16, RZ, 0x3c, !PT ;  /* 0x0000001015157212 */ /* 0x000fc600078e3cff */
[----:B------:R-:W-:-:S04]  /*2df0*/  IMAD.HI.U32 R15, R13, R12, RZ ;  /* 0x0000000c0d0f7227 */ /* 0x000fc800078e00ff */
[----:B------:R-:W-:-:S04]  /*2e00*/  IMAD.HI.U32 R20, R13, R22, RZ ;  /* 0x000000160d147227 */ /* 0x000fc800078e00ff */
[----:B------:R-:W-:-:S04]  /*2e10*/  IMAD.HI.U32 R17, R13, R24, RZ ;  /* 0x000000180d117227 */ /* 0x000fc800078e00ff */
[-C--:B------:R-:W-:Y:S02]  /*2e20*/  IMAD R25, R15, R27.reuse, R12 ;  /* 0x0000001b0f197224 */ /* 0x080fe400078e020c */
[-C--:B------:R-:W-:Y:S02]  /*2e30*/  IMAD R13, R20, R27.reuse, R22 ;  /* 0x0000001b140d7224 */ /* 0x080fe400078e0216 */
[----:B------:R-:W-:Y:S01]  /*2e40*/  IMAD R27, R17, R27, R24 ;  /* 0x0000001b111b7224 */ /* 0x000fe200078e0218 */
[C---:B------:R-:W-:Y:S02]  /*2e50*/  ISETP.GT.U32.AND P6, PT, R14.reuse, R25, PT ;  /* 0x000000190e00720c */ /* 0x040fe40003fc4070 */
[C---:B------:R-:W-:Y:S02]  /*2e60*/  ISETP.GT.U32.AND P5, PT, R14.reuse, R13, PT ;  /* 0x0000000d0e00720c */ /* 0x040fe40003fa4070 */
[----:B------:R-:W-:-:S09]  /*2e70*/  ISETP.GT.U32.AND P0, PT, R14, R27, PT ;  /* 0x0000001b0e00720c */ /* 0x000fd20003f04070 */
[--C-:B------:R-:W-:Y:S02]  /*2e80*/  @!P6 IMAD.IADD R25, R25, 0x1, -R14.reuse ;  /* 0x000000011919e824 */ /* 0x100fe400078e0a0e */
[--C-:B------:R-:W-:Y:S01]  /*2e90*/  @!P5 IMAD.IADD R13, R13, 0x1, -R14.reuse ;  /* 0x000000010d0dd824 */ /* 0x100fe200078e0a0e */
[----:B------:R-:W-:Y:S01]  /*2ea0*/  @!P5 IADD3 R20, PT, PT, R20, 0x1, RZ ;  /* 0x000000011414d810 */ /* 0x000fe20007ffe0ff */
[----:B------:R-:W-:Y:S01]  /*2eb0*/  @!P0 IMAD.IADD R27, R27, 0x1, -R14 ;  /* 0x000000011b1b8824 */ /* 0x000fe200078e0a0e */
[-C--:B------:R-:W-:Y:S01]  /*2ec0*/  ISETP.GE.U32.AND P2, PT, R25, R14.reuse, PT ;  /* 0x0000000e1900720c */ /* 0x080fe20003f46070 */
[----:B------:R-:W-:Y:S01]  /*2ed0*/  @!P6 VIADD R15, R15, 0x1 ;  /* 0x000000010f0fe836 */ /* 0x000fe20000000000 */
[-C--:B------:R-:W-:Y:S01]  /*2ee0*/  ISETP.GE.U32.AND P1, PT, R13, R14.reuse, PT ;  /* 0x0000000e0d00720c */ /* 0x080fe20003f26070 */
[----:B------:R-:W-:Y:S01]  /*2ef0*/  @!P0 VIADD R17, R17, 0x1 ;  /* 0x0000000111118836 */ /* 0x000fe20000000000 */
[----:B------:R-:W-:Y:S01]  /*2f00*/  ISETP.GE.U32.AND P3, PT, R27, R14, PT ;  /* 0x0000000e1b00720c */ /* 0x000fe20003f66070 */
[----:B------:R-:W0:Y:S01]  /*2f10*/  LDC.64 R12, c[0x0][0x388] ;  /* 0x0000e200ff0c7b82 */ /* 0x000e220000000a00 */
[----:B------:R-:W-:-:S02]  /*2f20*/  ISETP.GE.AND P5, PT, R21, RZ, PT ;  /* 0x000000ff1500720c */ /* 0x000fc40003fa6270 */
[----:B------:R-:W-:Y:S02]  /*2f30*/  ISETP.GE.AND P6, PT, R23, RZ, PT ;  /* 0x000000ff1700720c */ /* 0x000fe40003fc6270 */
[----:B------:R-:W-:-:S03]  /*2f40*/  ISETP.NE.AND P0, PT, R16, RZ, PT ;  /* 0x000000ff1000720c */ /* 0x000fc60003f05270 */
[----:B------:R-:W-:Y:S02]  /*2f50*/  @P2 IADD3 R15, PT, PT, R15, 0x1, RZ ;  /* 0x000000010f0f2810 */ /* 0x000fe40007ffe0ff */
[----:B------:R-:W-:Y:S02]  /*2f60*/  @P1 VIADD R20, R20, 0x1 ;  /* 0x0000000114141836 */ /* 0x000fe40000000000 */
[----:B------:R-:W-:Y:S02]  /*2f70*/  @P3 VIADD R17, R17, 0x1 ;  /* 0x0000000111113836 */ /* 0x000fe40000000000 */
[----:B------:R-:W-:Y:S01]  /*2f80*/  IMAD.MOV.U32 R14, RZ, RZ, R15 ;  /* 0x000000ffff0e7224 */ /* 0x000fe200078e000f */
[----:B------:R-:W-:Y:S01]  /*2f90*/  LOP3.LUT R15, RZ, R16, RZ, 0x33, !PT ;  /* 0x00000010ff0f7212 */ /* 0x000fe200078e33ff */
[----:B------:R-:W-:Y:S01]  /*2fa0*/  IMAD.MOV.U32 R22, RZ, RZ, R17 ;  /* 0x000000ffff167224 */ /* 0x000fe200078e0011 */
[----:B------:R-:W-:Y:S01]  /*2fb0*/  @!P4 IADD3 R20, PT, PT, -R20, RZ, RZ ;  /* 0x000000ff1414c210 */ /* 0x000fe20007ffe1ff */
[----:B------:R-:W-:-:S02]  /*2fc0*/  @!P5 IMAD.MOV R14, RZ, RZ, -R14 ;  /* 0x000000ffff0ed224 */ /* 0x000fc400078e0a0e */
[----:B------:R-:W-:Y:S01]  /*2fd0*/  @!P6 IMAD.MOV R22, RZ, RZ, -R22 ;  /* 0x000000ffff16e224 */ /* 0x000fe200078e0a16 */
[C---:B------:R-:W-:Y:S02]  /*2fe0*/  SEL R17, R15.reuse, R20, !P0 ;  /* 0x000000140f117207 */ /* 0x040fe40004000000 */
[C---:B------:R-:W-:Y:S01]  /*2ff0*/  SEL R19, R15.reuse, R14, !P0 ;  /* 0x0000000e0f137207 */ /* 0x040fe20004000000 */
[----:B0-----:R-:W-:Y:S01]  /*3000*/  IMAD.WIDE R12, R18, 0x3, R12 ;  /* 0x00000003120c7825 */ /* 0x001fe200078e020c */
[----:B------:R-:W-:-:S04]  /*3010*/  SEL R15, R15, R22, !P0 ;  /* 0x000000160f0f7207 */ /* 0x000fc80004000000 */
[----:B------:R0:W-:Y:S04]  /*3020*/  STG.E.U8 desc[UR8][R12.64], R17 ;  /* 0x000000110c007986 */ /* 0x0001e8000c101108 */
[----:B------:R0:W-:Y:S04]  /*3030*/  STG.E.U8 desc[UR8][R12.64+0x1], R19 ;  /* 0x000001130c007986 */ /* 0x0001e8000c101108 */
[----:B------:R0:W-:Y:S02]  /*3040*/  STG.E.U8 desc[UR8][R12.64+0x2], R15 ;  /* 0x0000020f0c007986 */ /* 0x0001e4000c101108 */
.L_x_4:
[----:B------:R-:W-:Y:S05]  /*3050*/  BSYNC.RECONVERGENT B0 ;  /* 0x0000000000007941 */ /* 0x000fea0003800200 */
.L_x_3:
[----:B------:R-:W-:-:S05]  /*3060*/  VIADD R11, R11, 0x1 ;  /* 0x000000010b0b7836 */ /* 0x000fca0000000000 */
[----:B------:R-:W-:-:S13]  /*3070*/  ISETP.NE.AND P0, PT, R11, 0x10, PT ;  /* 0x000000100b00780c */ /* 0x000fda0003f05270 */
[----:B------:R-:W-:Y:S05]  /*3080*/  @P0 BRA `(.L_x_24) ;  /* 0xffffffdc005c0947 */ /* 0x000fea000383ffff */
.L_x_2:
[----:B------:R-:W-:Y:S05]  /*3090*/  BSYNC.RECONVERGENT B1 ;  /* 0x0000000000017941 */ /* 0x000fea0003800200 */
.L_x_1:
[----:B------:R-:W1:Y:S01]  /*30a0*/  LDCU UR6, c[0x0][0x390] ;  /* 0x00007200ff0677ac */ /* 0x000e620008000800 */
[----:B0-----:R-:W-:-:S05]  /*30b0*/  MOV R12, UR10 ;  /* 0x0000000a000c7c02 */ /* 0x001fca0008000f00 */
[C---:B------:R-:W-:Y:S02]  /*30c0*/  IMAD R12, R7.reuse, R12, UR10 ;  /* 0x0000000a070c7e24 */ /* 0x040fe4000f8e020c */
[----:B------:R-:W-:Y:S02]  /*30d0*/  VIADD R7, R7, 0x1 ;  /* 0x0000000107077836 */ /* 0x000fe40000000000 */
[----:B------:R-:W-:-:S05]  /*30e0*/  IMAD R9, R12, 0x78, RZ ;  /* 0x000000780c097824 */ /* 0x000fca00078e02ff */
[----:B-1----:R-:W-:-:S13]  /*30f0*/  ISETP.GT.U32.AND P0, PT, R9, UR6, PT ;  /* 0x0000000609007c0c */ /* 0x002fda000bf04070 */
[----:B------:R-:W-:Y:S05]  /*3100*/  @!P0 BRA `(.L_x_25) ;  /* 0xffffffd000408947 */ /* 0x000fea000383ffff */
[----:B------:R-:W-:Y:S05]  /*3110*/  BSYNC.RECONVERGENT B2 ;  /* 0x0000000000027941 */ /* 0x000fea0003800200 */
.L_x_0:
[----:B------:R-:W0:Y:S01]  /*3120*/  LDC R7, c[0x0][0x374] ;  /* 0x0000dd00ff077b82 */ /* 0x000e220000000800 */
[----:B------:R-:W1:Y:S01]  /*3130*/  LDCU UR6, c[0x0][0x394] ;  /* 0x00007280ff0677ac */ /* 0x000e620008000800 */
[----:B0-----:R-:W-:Y:S02]  /*3140*/  IMAD R7, R7, R4, R7 ;  /* 0x0000000407077224 */ /* 0x001fe400078e0207 */
[----:B------:R-:W-:Y:S02]  /*3150*/  VIADD R4, R4, 0x1 ;  /* 0x0000000104047836 */ /* 0x000fe40000000000 */
[----:B------:R-:W-:-:S05]  /*3160*/  IMAD R8, R7, 0x78, RZ ;  /* 0x0000007807087824 */ /* 0x000fca00078e02ff */
[----:B-1----:R-:W-:-:S13]  /*3170*/  ISETP.GT.U32.AND P0, PT, R8, UR6, PT ;  /* 0x0000000608007c0c */ /* 0x002fda000bf04070 */
[----:B------:R-:W-:Y:S05]  /*3180*/  @!P0 BRA `(.L_x_26) ;  /* 0xffffffcc00f48947 */ /* 0x000fea000383ffff */
[----:B------:R-:W-:Y:S05]  /*3190*/  EXIT ;  /* 0x000000000000794d */ /* 0x000fea0003800000 */
.L_x_27:
[----:B------:R-:W-:-:S00]  /*31a0*/  BRA `(.L_x_27) ;  /* 0xfffffffc00fc7947 */ /* 0x000fc0000383ffff */
[----:B------:R-:W-:-:S00]  /*31b0*/  NOP ;  /* 0x0000000000007918 */ /* 0x000fc00000000000 */
        /* <DEDUP_REMOVED lines=12> */
.L_x_83:


//--------------------- .text._Z22imageFilterKernelPartBP6uchar3S0_ii --------------------------
	.section	.text._Z22imageFilterKernelPartBP6uchar3S0_ii,"ax",@progbits
	.align	128
        .global         _Z22imageFilterKernelPartBP6uchar3S0_ii
        .type           _Z22imageFilterKernelPartBP6uchar3S0_ii,@function
        .size           _Z22imageFilterKernelPartBP6uchar3S0_ii,(.L_x_84 - _Z22imageFilterKernelPartBP6uchar3S0_ii)
        .other          _Z22imageFilterKernelPartBP6uchar3S0_ii,@"STO_CUDA_ENTRY STV_DEFAULT"
_Z22imageFilterKernelPartBP6uchar3S0_ii:
.text._Z22imageFilterKernelPartBP6uchar3S0_ii:
[----:B------:R-:W-:Y:S01]  /*0000*/  LDC R1, c[0x0][0x37c] ;  /* 0x0000df00ff017b82 */ /* 0x000fe20000000800 */
[----:B------:R-:W0:Y:S01]  /*0010*/  S2R R0, SR_CTAID.X ;  /* 0x0000000000007919 */ /* 0x000e220000002500 */
[----:B------:R-:W1:Y:S01]  /*0020*/  LDCU.64 UR4, c[0x0][0x390] ;  /* 0x00007200ff0477ac */ /* 0x000e620008000a00 */
[----:B------:R-:W0:Y:S01]  /*0030*/  S2R R3, SR_TID.X ;  /* 0x0000000000037919 */ /* 0x000e220000002100 */
[----:B------:R-:W0:Y:S01]  /*0040*/  LDCU UR6, c[0x0][0x360] ;  /* 0x00006c00ff0677ac */ /* 0x000e220008000800 */
[----:B-1----:R-:W-:Y:S01]  /*0050*/  UIMAD UR4, UR5, UR4, URZ ;  /* 0x00000004050472a4 */ /* 0x002fe2000f8e02ff */
[----:B0-----:R-:W-:-:S05]  /*0060*/  IMAD R0, R0, UR6, R3 ;  /* 0x0000000600007c24 */ /* 0x001fca000f8e0203 */
[----:B------:R-:W-:-:S13]  /*0070*/  ISETP.GE.AND P0, PT, R0, UR4, PT ;  /* 0x0000000400007c0c */ /* 0x000fda000bf06270 */
[----:B------:R-:W-:Y:S05]  /*0080*/  @P0 EXIT ;  /* 0x000000000000094d */ /* 0x000fea0003800000 */
[----:B------:R-:W0:Y:S01]  /*0090*/  LDCU.64 UR6, c[0x0][0x358] ;  /* 0x00006b00ff0677ac */ /* 0x000e220008000a00 */
[----:B------:R-:W1:Y:S01]  /*00a0*/  LDCU UR8, c[0x0][0x390] ;  /* 0x00007200ff0877ac */ /* 0x000e620008000800 */
[----:B------:R-:W2:Y:S02]  /*00b0*/  LDCU UR5, c[0x0][0x394] ;  /* 0x00007280ff0577ac */ /* 0x000ea40008000800 */
.L_x_47:
[----:B---3--:R-:W3:Y:S01]  /*00c0*/  LDC R3, c[0x0][0x390] ;  /* 0x0000e400ff037b82 */ /* 0x008ee20000000800 */
[----:B------:R-:W-:Y:S01]  /*00d0*/  IMAD.MOV.U32 R16, RZ, RZ, RZ ;  /* 0x000000ffff107224 */ /* 0x000fe200078e00ff */
[----:B------:R-:W-:Y:S01]  /*00e0*/  CS2R R6, SRZ ;  /* 0x0000000000067805 */ /* 0x000fe2000001ff00 */
[----:B------:R-:W-:Y:S02]  /*00f0*/  IMAD.MOV.U32 R9, RZ, RZ, RZ ;  /* 0x000000ffff097224 */ /* 0x000fe400078e00ff */
[----:B------:R-:W-:-:S03]  /*0100*/  IMAD.MOV.U32 R11, RZ, RZ, RZ ;  /* 0x000000ffff0b7224 */ /* 0x000fc600078e00ff */
[----:B------:R-:W4:Y:S08]  /*0110*/  LDC R8, c[0x0][0x390] ;  /* 0x0000e400ff087b82 */ /* 0x000f300000000800 */
[----:B------:R-:W0:Y:S01]  /*0120*/  LDC.64 R4, c[0x0][0x380] ;  /* 0x0000e000ff047b82 */ /* 0x000e220000000a00 */
[----:B---3--:R-:W-:Y:S01]  /*0130*/  IMAD.MOV R13, RZ, RZ, -R3 ;  /* 0x000000ffff0d7224 */ /* 0x008fe200078e0a03 */
[----:B------:R-:W-:-:S03]  /*0140*/  LEA R10, R3, -R0, 0x2 ;  /* 0x80000000030a7211 */ /* 0x000fc600078e10ff */
[----:B------:R-:W-:-:S07]  /*0150*/  IMAD R13, R13, 0x4, R0 ;  /* 0x000000040d0d7824 */ /* 0x000fce00078e0200 */
.L_x_46:
[----:B------:R-:W-:Y:S05]  /*0160*/  WARPSYNC.ALL ;  /* 0x0000000000007948 */ /* 0x000fea0003800000 */
[----:B------:R-:W-:Y:S01]  /*0170*/  ISETP.NE.AND P1, PT, R10, RZ, PT ;  /* 0x000000ff0a00720c */ /* 0x000fe20003f25270 */
[----:B------:R-:W-:Y:S01]  /*0180*/  VIADD R16, R16, 0x1 ;  /* 0x0000000110107836 */ /* 0x000fe20000000000 */
[----:B------:R-:W-:Y:S01]  /*0190*/  BAR.SYNC.DEFER_BLOCKING 0x0 ;  /* 0x0000000000007b1d */ /* 0x000fe20000010000 */
[----:B0-----:R-:W-:-:S03]  /*01a0*/  IMAD.WIDE R2, R13, 0x3, R4 ;  /* 0x000000030d027825 */ /* 0x001fc600078e0204 */
[----:B------:R-:W-:Y:S02]  /*01b0*/  ISETP.NE.AND P2, PT, R16, 0x9, PT ;  /* 0x000000091000780c */ /* 0x000fe40003f45270 */
[----:B------:R-:W-:Y:S05]  /*01c0*/  BSSY.RECONVERGENT B0, `(.L_x_28) ;  /* 0x0000033000007945 */ /* 0x000fea0003800200 */
[----:B------:R-:W-:Y:S06]  /*01d0*/  @!P1 BRA `(.L_x_29) ;  /* 0x0000000000c49947 */ /* 0x000fec0003800000 */
[----:B----4-:R-:W-:Y:S02]  /*01e0*/  IABS R12, R8 ;  /* 0x00000008000c7213 */ /* 0x010fe40000000000 */
[----:B------:R-:W-:Y:S02]  /*01f0*/  IABS R18, R13 ;  /* 0x0000000d00127213 */ /* 0x000fe40000000000 */
[----:B------:R-:W0:Y:S08]  /*0200*/  I2F.RP R17, R12 ;  /* 0x0000000c00117306 */ /* 0x000e300000209400 */
[----:B0-----:R-:W0:Y:S02]  /*0210*/  MUFU.RCP R17, R17 ;  /* 0x0000001100117308 */ /* 0x001e240000001000 */
[----:B0-----:R-:W-:-:S06]  /*0220*/  VIADD R14, R17, 0xffffffe ;  /* 0x0ffffffe110e7836 */ /* 0x001fcc0000000000 */
[----:B------:R0:W3:Y:S02]  /*0230*/  F2I.FTZ.U32.TRUNC.NTZ R15, R14 ;  /* 0x0000000e000f7305 */ /* 0x0000e4000021f000 */
[----:B0-----:R-:W-:Y:S02]  /*0240*/  HFMA2 R14, -RZ, RZ, 0, 0 ;  /* 0x00000000ff0e7431 */ /* 0x001fe400000001ff */
[----:B---3--:R-:W-:-:S04]  /*0250*/  IMAD.MOV R19, RZ, RZ, -R15 ;  /* 0x000000ffff137224 */ /* 0x008fc800078e0a0f */
[----:B------:R-:W-:-:S04]  /*0260*/  IMAD R19, R19, R12, RZ ;  /* 0x0000000c13137224 */ /* 0x000fc800078e02ff */
[----:B------:R-:W-:Y:S01]  /*0270*/  IMAD.HI.U32 R15, R15, R19, R14 ;  /* 0x000000130f0f7227 */ /* 0x000fe200078e000e */
[----:B------:R-:W-:-:S03]  /*0280*/  LOP3.LUT R14, R13, R8, RZ, 0x3c, !PT ;  /* 0x000000080d0e7212 */ /* 0x000fc600078e3cff */
[----:B------:R-:W-:Y:S01]  /*0290*/  IMAD.MOV.U32 R19, RZ, RZ, R18 ;  /* 0x000000ffff137224 */ /* 0x000fe200078e0012 */
[----:B------:R-:W-:-:S03]  /*02a0*/  ISETP.GE.AND P4, PT, R14, RZ, PT ;  /* 0x000000ff0e00720c */ /* 0x000fc60003f86270 */
[----:B------:R-:W-:-:S04]  /*02b0*/  IMAD.HI.U32 R18, R15, R19, RZ ;  /* 0x000000130f127227 */ /* 0x000fc800078e00ff */
[----:B------:R-:W-:-:S04]  /*02c0*/  IMAD.MOV R17, RZ, RZ, -R18 ;  /* 0x000000ffff117224 */ /* 0x000fc800078e0a12 */
[----:B------:R-:W-:-:S05]  /*02d0*/  IMAD R17, R12, R17, R19 ;  /* 0x000000110c117224 */ /* 0x000fca00078e0213 */
[----:B------:R-:W-:-:S13]  /*02e0*/  ISETP.GT.U32.AND P3, PT, R12, R17, PT ;  /* 0x000000110c00720c */ /* 0x000fda0003f64070 */
[----:B------:R-:W-:Y:S02]  /*02f0*/  @!P3 IMAD.IADD R17, R17, 0x1, -R12 ;  /* 0x000000011111b824 */ /* 0x000fe400078e0a0c */
[----:B------:R-:W-:-:S03]  /*0300*/  @!P3 VIADD R18, R18, 0x1 ;  /* 0x000000011212b836 */ /* 0x000fc60000000000 */
[----:B------:R-:W-:Y:S02]  /*0310*/  ISETP.GE.U32.AND P0, PT, R17, R12, PT ;  /* 0x0000000c1100720c */ /* 0x000fe40003f06070 */
[----:B------:R-:W-:-:S11]  /*0320*/  LOP3.LUT R17, RZ, R8, RZ, 0x33, !PT ;  /* 0x00000008ff117212 */ /* 0x000fd600078e33ff */
[----:B------:R-:W-:Y:S02]  /*0330*/  @P0 IADD3 R18, PT, PT, R18, 0x1, RZ ;  /* 0x0000000112120810 */ /* 0x000fe40007ffe0ff */
[----:B------:R-:W-:-:S03]  /*0340*/  ISETP.NE.AND P0, PT, R8, RZ, PT ;  /* 0x000000ff0800720c */ /* 0x000fc60003f05270 */
[----:B------:R-:W-:-:S05]  /*0350*/  @!P4 IMAD.MOV R18, RZ, RZ, -R18 ;  /* 0x000000ffff12c224 */ /* 0x000fca00078e0a12 */
[----:B------:R-:W-:-:S04]  /*0360*/  SEL R18, R17, R18, !P0 ;  /* 0x0000001211127207 */ /* 0x000fc80004000000 */
[----:B--2---:R-:W-:-:S13]  /*0370*/  ISETP.GE.AND P3, PT, R18, UR5, PT ;  /* 0x0000000512007c0c */ /* 0x004fda000bf66270 */
        /* <DEDUP_REMOVED lines=15> */
[----:B------:R-:W-:Y:S05]  /*0470*/  @P0 BRA `(.L_x_29) ;  /* 0x00000000001c0947 */ /* 0x000fea0003800000 */
[----:B------:R-:W2:Y:S04]  /*0480*/  LDG.E.U8 R12, desc[UR6][R2.64+-0xc] ;  /* 0xfffff406020c7981 */ /* 0x000ea8000c1e1100 */
[----:B------:R-:W3:Y:S04]  /*0490*/  LDG.E.U8 R14, desc[UR6][R2.64+-0xb] ;  /* 0xfffff506020e7981 */ /* 0x000ee8000c1e1100 */
[----:B------:R-:W4:Y:S01]  /*04a0*/  LDG.E.U8 R18, desc[UR6][R2.64+-0xa] ;  /* 0xfffff60602127981 */ /* 0x000f22000c1e1100 */
[----:B------:R-:W-:Y:S01]  /*04b0*/  IADD3 R6, PT, PT, R6, 0x1, RZ ;  /* 0x0000000106067810 */ /* 0x000fe20007ffe0ff */
[----:B--2---:R-:W-:-:S02]  /*04c0*/  IMAD.IADD R7, R7, 0x1, R12 ;  /* 0x0000000107077824 */ /* 0x004fc400078e020c */
[----:B---3--:R-:W-:Y:S02]  /*04d0*/  IMAD.IADD R9, R9, 0x1, R14 ;  /* 0x0000000109097824 */ /* 0x008fe400078e020e */
[----:B----4-:R-:W-:-:S07]  /*04e0*/  IMAD.IADD R11, R11, 0x1, R18 ;  /* 0x000000010b0b7824 */ /* 0x010fce00078e0212 */
.L_x_29:
[----:B-12---:R-:W-:Y:S05]  /*04f0*/  BSYNC.RECONVERGENT B0 ;  /* 0x0000000000007941 */ /* 0x006fea0003800200 */
.L_x_28:
[----:B------:R-:W-:Y:S06]  /*0500*/  BAR.SYNC.DEFER_BLOCKING 0x0 ;  /* 0x0000000000007b1d */ /* 0x000fec0000010000 */
[----:B------:R-:W-:Y:S04]  /*0510*/  BSSY.RECONVERGENT B0, `(.L_x_30) ;  /* 0x0000034000007945 */ /* 0x000fe80003800200 */
[----:B------:R-:W-:Y:S05]  /*0520*/  @!P1 BRA `(.L_x_31) ;  /* 0x0000000000c89947 */ /* 0x000fea0003800000 */
[----:B----4-:R-:W-:Y:S02]  /*0530*/  IABS R12, R8 ;  /* 0x00000008000c7213 */ /* 0x010fe40000000000 */
[----:B------:R-:W-:Y:S02]  /*0540*/  IABS R18, R13 ;  /* 0x0000000d00127213 */ /* 0x000fe40000000000 */
[----:B------:R-:W0:Y:S08]  /*0550*/  I2F.RP R17, R12 ;  /* 0x0000000c00117306 */ /* 0x000e300000209400 */
[----:B0-----:R-:W0:Y:S02]  /*0560*/  MUFU.RCP R17, R17 ;  /* 0x0000001100117308 */ /* 0x001e240000001000 */
[----:B0-----:R-:W-:-:S06]  /*0570*/  VIADD R14, R17, 0xffffffe ;  /* 0x0ffffffe110e7836 */ /* 0x001fcc0000000000 */
[----:B------:R0:W1:Y:S02]  /*0580*/  F2I.FTZ.U32.TRUNC.NTZ R15, R14 ;  /* 0x0000000e000f7305 */ /* 0x000064000021f000 */
[----:B0-----:R-:W-:Y:S02]  /*0590*/  IMAD.MOV.U32 R14, RZ, RZ, RZ ;  /* 0x000000ffff0e7224 */ /* 0x001fe400078e00ff */
[----:B-1----:R-:W-:-:S04]  /*05a0*/  IMAD.MOV R19, RZ, RZ, -R15 ;  /* 0x000000ffff137224 */ /* 0x002fc800078e0a0f */
[----:B------:R-:W-:-:S04]  /*05b0*/  IMAD R19, R19, R12, RZ ;  /* 0x0000000c13137224 */ /* 0x000fc800078e02ff */
[----:B------:R-:W-:-:S04]  /*05c0*/  IMAD.HI.U32 R19, R15, R19, R14 ;  /* 0x000000130f137227 */ /* 0x000fc800078e000e */
[----:B------:R-:W-:-:S04]  /*05d0*/  IMAD.MOV.U32 R15, RZ, RZ, R18 ;  /* 0x000000ffff0f7224 */ /* 0x000fc800078e0012 */
[----:B------:R-:W-:-:S05]  /*05e0*/  IMAD.HI.U32 R14, R19, R15, RZ ;  /* 0x0000000f130e7227 */ /* 0x000fca00078e00ff */
[----:B------:R-:W-:-:S05]  /*05f0*/  IADD3 R17, PT, PT, -R14, RZ, RZ ;  /* 0x000000ff0e117210 */ /* 0x000fca0007ffe1ff */
[----:B------:R-:W-:-:S05]  /*0600*/  IMAD R15, R12, R17, R15 ;  /* 0x000000110c0f7224 */ /* 0x000fca00078e020f */
[----:B------:R-:W-:-:S13]  /*0610*/  ISETP.GT.U32.AND P0, PT, R12, R15, PT ;  /* 0x0000000f0c00720c */ /* 0x000fda0003f04070 */
[----:B------:R-:W-:Y:S02]  /*0620*/  @!P0 IMAD.IADD R15, R15, 0x1, -R12 ;  /* 0x000000010f0f8824 */ /* 0x000fe400078e0a0c */
[----:B------:R-:W-:Y:S01]  /*0630*/  @!P0 VIADD R14, R14, 0x1 ;  /* 0x000000010e0e8836 */ /* 0x000fe20000000000 */
[----:B------:R-:W-:Y:S02]  /*0640*/  ISETP.NE.AND P0, PT, R8, RZ, PT ;  /* 0x000000ff0800720c */ /* 0x000fe40003f05270 */
[----:B------:R-:W-:Y:S02]  /*0650*/  ISETP.GE.U32.AND P3, PT, R15, R12, PT ;  /* 0x0000000c0f00720c */ /* 0x000fe40003f66070 */
[----:B------:R-:W-:-:S04]  /*0660*/  LOP3.LUT R15, R13, R8, RZ, 0x3c, !PT ;  /* 0x000000080d0f7212 */ /* 0x000fc800078e3cff */
[----:B------:R-:W-:Y:S02]  /*0670*/  ISETP.GE.AND P4, PT, R15, RZ, PT ;  /* 0x000000ff0f00720c */ /* 0x000fe40003f86270 */
[----:B------:R-:W-:-:S05]  /*0680*/  LOP3.LUT R15, RZ, R8, RZ, 0x33, !PT ;  /* 0x00000008ff0f7212 */ /* 0x000fca00078e33ff */
[----:B------:R-:W-:-:S06]  /*0690*/  @P3 VIADD R14, R14, 0x1 ;  /* 0x000000010e0e3836 */ /* 0x000fcc0000000000 */
[----:B------:R-:W-:-:S05]  /*06a0*/  @!P4 IMAD.MOV R14, RZ, RZ, -R14 ;  /* 0x000000ffff0ec224 */ /* 0x000fca00078e0a0e */
[----:B------:R-:W-:-:S04]  /*06b0*/  SEL R14, R15, R14, !P0 ;  /* 0x0000000e0f0e7207 */ /* 0x000fc80004000000 */
[----:B------:R-:W-:-:S13]  /*06c0*/  ISETP.GE.AND P3, PT, R14, UR5, PT ;  /* 0x000000050e007c0c */ /* 0x000fda000bf66270 */
        /* <DEDUP_REMOVED lines=10> */
[----:B------:R-:W-:-:S04]  /*0770*/  IMAD.MOV.U32 R12, RZ, RZ, R19 ;  /* 0x000000ffff0c7224 */ /* 0x000fc800078e0013 */
[----:B------:R-:W-:-:S05]  /*0780*/  @!P4 IMAD.MOV R12, RZ, RZ, -R12 ;  /* 0x000000ffff0cc224 */ /* 0x000fca00078e0a0c */
[----:B------:R-:W-:-:S04]  /*0790*/  SEL R12, R15, R12, !P0 ;  /* 0x0000000c0f0c7207 */ /* 0x000fc80004000000 */
[----:B------:R-:W-:-:S04]  /*07a0*/  IADD3 R15, PT, PT, R12, -0x3, RZ ;  /* 0xfffffffd0c0f7810 */ /* 0x000fc80007ffe0ff */
[----:B------:R-:W-:-:S04]  /*07b0*/  ISETP.GE.AND P0, PT, R15, R8, PT ;  /* 0x000000080f00720c */ /* 0x000fc80003f06270 */
[----:B------:R-:W-:-:S13]  /*07c0*/  ISETP.EQ.OR P0, PT, R12, 0x3, P0 ;  /* 0x000000030c00780c */ /* 0x000fda0000702670 */
[----:B------:R-:W-:Y:S05]  /*07d0*/  @P0 BRA `(.L_x_31) ;  /* 0x00000000001c0947 */ /* 0x000fea0003800000 */
[----:B------:R-:W2:Y:S04]  /*07e0*/  LDG.E.U8 R12, desc[UR6][R2.64+-0x9] ;  /* 0xfffff706020c7981 */ /* 0x000ea8000c1e1100 */
[----:B------:R-:W3:Y:S04]  /*07f0*/  LDG.E.U8 R14, desc[UR6][R2.64+-0x8] ;  /* 0xfffff806020e7981 */ /* 0x000ee8000c1e1100 */
[----:B------:R-:W4:Y:S01]  /*0800*/  LDG.E.U8 R18, desc[UR6][R2.64+-0x7] ;  /* 0xfffff90602127981 */ /* 0x000f22000c1e1100 */
[----:B------:R-:W-:Y:S02]  /*0810*/  VIADD R6, R6, 0x1 ;  /* 0x0000000106067836 */ /* 0x000fe40000000000 */
[----:B--2---:R-:W-:-:S02]  /*0820*/  IMAD.IADD R7, R7, 0x1, R12 ;  /* 0x0000000107077824 */ /* 0x004fc400078e020c */
[----:B---3--:R-:W-:Y:S02]  /*0830*/  IMAD.IADD R9, R9, 0x1, R14 ;  /* 0x0000000109097824 */ /* 0x008fe400078e020e */
[----:B----4-:R-:W-:-:S07]  /*0840*/  IMAD.IADD R11, R11, 0x1, R18 ;  /* 0x000000010b0b7824 */ /* 0x010fce00078e0212 */
.L_x_31:
[----:B------:R-:W-:Y:S05]  /*0850*/  BSYNC.RECONVERGENT B0 ;  /* 0x0000000000007941 */ /* 0x000fea0003800200 */
.L_x_30:
[----:B------:R-:W-:Y:S06]  /*0860*/  BAR.SYNC.DEFER_BLOCKING 0x0 ;  /* 0x0000000000007b1d */ /* 0x000fec0000010000 */
[----:B------:R-:W-:Y:S04]  /*0870*/  BSSY.RECONVERGENT B0, `(.L_x_32) ;  /* 0x0000034000007945 */ /* 0x000fe80003800200 */
[----:B------:R-:W-:Y:S05]  /*0880*/  @!P1 BRA `(.L_x_33) ;  /* 0x0000000000c89947 */ /* 0x000fea0003800000 */
[----:B----4-:R-:W-:Y:S02]  /*0890*/  IABS R12, R8 ;  /* 0x00000008000c7213 */ /* 0x010fe40000000000 */
[----:B------:R-:W-:Y:S02]  /*08a0*/  IABS R18, R13 ;  /* 0x0000000d00127213 */ /* 0x000fe40000000000 */
[----:B------:R-:W0:Y:S08]  /*08b0*/  I2F.RP R17, R12 ;  /* 0x0000000c00117306 */ /* 0x000e300000209400 */
[----:B0-----:R-:W0:Y:S02]  /*08c0*/  MUFU.RCP R17, R17 ;  /* 0x0000001100117308 */ /* 0x001e240000001000 */
[----:B0-----:R-:W-:-:S06]  /*08d0*/  IADD3 R14, PT, PT, R17, 0xffffffe, RZ ;  /* 0x0ffffffe110e7810 */ /* 0x001fcc0007ffe0ff */
[----:B------:R0:W1:Y:S02]  /*08e0*/  F2I.FTZ.U32.TRUNC.NTZ R15, R14 ;  /* 0x0000000e000f7305 */ /* 0x000064000021f000 */
[----:B0-----:R-:W-:Y:S02]  /*08f0*/  IMAD.MOV.U32 R14, RZ, RZ, RZ ;  /* 0x000000ffff0e7224 */ /* 0x001fe400078e00ff */
[----:B-1----:R-:W-:-:S04]  /*0900*/  IMAD.MOV R19, RZ, RZ, -R15 ;  /* 0x000000ffff137224 */ /* 0x002fc800078e0a0f */
[----:B------:R-:W-:-:S04]  /*0910*/  IMAD R19, R19, R12, RZ ;  /* 0x0000000c13137224 */ /* 0x000fc800078e02ff */
[----:B------:R-:W-:-:S04]  /*0920*/  IMAD.HI.U32 R19, R15, R19, R14 ;  /* 0x000000130f137227 */ /* 0x000fc800078e000e */
[----:B------:R-:W-:-:S04]  /*0930*/  IMAD.MOV.U32 R15, RZ, RZ, R18 ;  /* 0x000000ffff0f7224 */ /* 0x000fc800078e0012 */
[----:B------:R-:W-:-:S04]  /*0940*/  IMAD.HI.U32 R14, R19, R15, RZ ;  /* 0x0000000f130e7227 */ /* 0x000fc800078e00ff */
[----:B------:R-:W-:-:S04]  /*0950*/  IMAD.MOV R17, RZ, RZ, -R14 ;  /* 0x000000ffff117224 */ /* 0x000fc800078e0a0e */
[----:B------:R-:W-:-:S05]  /*0960*/  IMAD R15, R12, R17, R15 ;  /* 0x000000110c0f7224 */ /* 0x000fca00078e020f */
[----:B------:R-:W-:-:S13]  /*0970*/  ISETP.GT.U32.AND P0, PT, R12, R15, PT ;  /* 0x0000000f0c00720c */ /* 0x000fda0003f04070 */
[-C--:B------:R-:W-:Y:S01]  /*0980*/  @!P0 IADD3 R15, PT, PT, R15, -R12.reuse, RZ ;  /* 0x8000000c0f0f8210 */ /* 0x080fe20007ffe0ff */
        /* <DEDUP_REMOVED lines=20> */
[----:B------:R-:W-:-:S04]  /*0ad0*/  IMAD.MOV.U32 R12, RZ, RZ, R19 ;  /* 0x000000ffff0c7224 */ /* 0x000fc800078e0013 */
[----:B------:R-:W-:-:S05]  /*0ae0*/  @!P4 IMAD.MOV R12, RZ, RZ, -R12 ;  /* 0x000000ffff0cc224 */ /* 0x000fca00078e0a0c */
        /* <DEDUP_REMOVED lines=8> */
[----:B------:R-:W-:Y:S01]  /*0b70*/  VIADD R6, R6, 0x1 ;  /* 0x0000000106067836 */ /* 0x000fe20000000000 */
[----:B--2---:R-:W-:Y:S01]  /*0b80*/  IADD3 R7, PT, PT, R7, R12, RZ ;  /* 0x0000000c07077210 */ /* 0x004fe20007ffe0ff */
[----:B---3--:R-:W-:-:S02]  /*0b90*/  IMAD.IADD R9, R9, 0x1, R14 ;  /* 0x0000000109097824 */ /* 0x008fc400078e020e */
[----:B----4-:R-:W-:-:S07]  /*0ba0*/  IMAD.IADD R11, R11, 0x1, R18 ;  /* 0x000000010b0b7824 */ /* 0x010fce00078e0212 */
.L_x_33:
[----:B------:R-:W-:Y:S05]  /*0bb0*/  BSYNC.RECONVERGENT B0 ;  /* 0x0000000000007941 */ /* 0x000fea0003800200 */
.L_x_32:
        /* <DEDUP_REMOVED lines=9> */
[----:B0-----:R-:W-:Y:S01]  /*0c50*/  IMAD.MOV.U32 R14, RZ, RZ, RZ ;  /* 0x000000ffff0e7224 */ /* 0x001fe200078e00ff */
[----:B-1----:R-:W-:-:S05]  /*0c60*/  IADD3 R19, PT, PT, RZ, -R15, RZ ;  /* 0x8000000fff137210 */ /* 0x002fca0007ffe0ff */
[----:B------:R-:W-:-:S04]  /*0c70*/  IMAD R19, R19, R12, RZ ;  /* 0x0000000c13137224 */ /* 0x000fc800078e02ff */
[----:B------:R-:W-:-:S04]  /*0c80*/  IMAD.HI.U32 R19, R15, R19, R14 ;  /* 0x000000130f137227 */ /* 0x000fc800078e000e */
[----:B------:R-:W-:-:S04]  /*0c90*/  IMAD.MOV.U32 R15, RZ, RZ, R18 ;  /* 0x000000ffff0f7224 */ /* 0x000fc800078e0012 */
[----:B------:R-:W-:-:S04]  /*0ca0*/  IMAD.HI.U32 R14, R19, R15, RZ ;  /* 0x0000000f130e7227 */ /* 0x000fc800078e00ff */
[----:B------:R-:W-:-:S04]  /*0cb0*/  IMAD.MOV R17, RZ, RZ, -R14 ;  /* 0x000000ffff117224 */ /* 0x000fc800078e0a0e */
[----:B------:R-:W-:-:S05]  /*0cc0*/  IMAD R15, R12, R17, R15 ;  /* 0x000000110c0f7224 */ /* 0x000fca00078e020f */
[----:B------:R-:W-:-:S13]  /*0cd0*/  ISETP.GT.U32.AND P0, PT, R12, R15, PT ;  /* 0x0000000f0c00720c */ /* 0x000fda0003f04070 */
[----:B------:R-:W-:Y:S01]  /*0ce0*/  @!P0 IMAD.IADD R15, R15, 0x1, -R12 ;  /* 0x000000010f0f8824 */ /* 0x000fe200078e0a0c */
[----:B------:R-:W-:-:S04]  /*0cf0*/  @!P0 IADD3 R14, PT, PT, R14, 0x1, RZ ;  /* 0x000000010e0e8810 */ /* 0x000fc80007ffe0ff */
[----:B------:R-:W-:Y:S02]  /*0d00*/  ISETP.GE.U32.AND P3, PT, R15, R12, PT ;  /* 0x0000000c0f00720c */ /* 0x000fe40003f66070 */
[----:B------:R-:W-:-:S04]  /*0d10*/  LOP3.LUT R15, R13, R8, RZ, 0x3c, !PT ;  /* 0x000000080d0f7212 */ /* 0x000fc800078e3cff */
[----:B------:R-:W-:Y:S02]  /*0d20*/  ISETP.GE.AND P4, PT, R15, RZ, PT ;  /* 0x000000ff0f00720c */ /* 0x000fe40003f86270 */
[----:B------:R-:W-:-:S05]  /*0d30*/  LOP3.LUT R15, RZ, R8, RZ, 0x33, !PT ;  /* 0x00000008ff0f7212 */ /* 0x000fca00078e33ff */
[----:B------:R-:W-:Y:S01]  /*0d40*/  @P3 VIADD R14, R14, 0x1 ;  /* 0x000000010e0e3836 */ /* 0x000fe20000000000 */
[----:B------:R-:W-:-:S05]  /*0d50*/  ISETP.NE.AND P3, PT, R8, RZ, PT ;  /* 0x000000ff0800720c */ /* 0x000fca0003f65270 */
        /* <DEDUP_REMOVED lines=12> */
[----:B------:R-:W-:Y:S02]  /*0e20*/  @!P0 IADD3 R19, PT, PT, R19, -R12, RZ ;  /* 0x8000000c13138210 */ /* 0x000fe40007ffe0ff */
[----:B------:R-:W-:-:S03]  /*0e30*/  ISETP.GE.AND P0, PT, R8, RZ, PT ;  /* 0x000000ff0800720c */ /* 0x000fc60003f06270 */
[----:B------:R-:W-:-:S04]  /*0e40*/  IMAD.MOV.U32 R12, RZ, RZ, R19 ;  /* 0x000000ffff0c7224 */ /* 0x000fc800078e0013 */
[----:B------:R-:W-:-:S05]  /*0e50*/  @!P4 IMAD.MOV R12, RZ, RZ, -R12 ;  /* 0x000000ffff0cc224 */ /* 0x000fca00078e0a0c */
[----:B------:R-:W-:-:S04]  /*0e60*/  SEL R12, R15, R12, !P3 ;  /* 0x0000000c0f0c7207 */ /* 0x000fc80005800000 */
[----:B------:R-:W-:-:S13]  /*0e70*/  ISETP.EQ.OR P0, PT, R12, 0x1, !P0 ;  /* 0x000000010c00780c */ /* 0x000fda0004702670 */
[----:B------:R-:W-:Y:S05]  /*0e80*/  @P0 BRA `(.L_x_35) ;  /* 0x00000000001c0947 */ /* 0x000fea0003800000 */
[----:B------:R-:W2:Y:S04]  /*0e90*/  LDG.E.U8 R12, desc[UR6][R2.64+-0x3] ;  /* 0xfffffd06020c7981 */ /* 0x000ea8000c1e1100 */
[----:B------:R-:W3:Y:S04]  /*0ea0*/  LDG.E.U8 R14, desc[UR6][R2.64+-0x2] ;  /* 0xfffffe06020e7981 */ /* 0x000ee8000c1e1100 */
[----:B------:R-:W4:Y:S01]  /*0eb0*/  LDG.E.U8 R18, desc[UR6][R2.64+-0x1] ;  /* 0xffffff0602127981 */ /* 0x000f22000c1e1100 */
[----:B------:R-:W-:Y:S02]  /*0ec0*/  VIADD R6, R6, 0x1 ;  /* 0x0000000106067836 */ /* 0x000fe40000000000 */
[----:B--2---:R-:W-:-:S02]  /*0ed0*/  IMAD.IADD R7, R7, 0x1, R12 ;  /* 0x0000000107077824 */ /* 0x004fc400078e020c */
[----:B---3--:R-:W-:Y:S01]  /*0ee0*/  IMAD.IADD R9, R9, 0x1, R14 ;  /* 0x0000000109097824 */ /* 0x008fe200078e020e */
[----:B----4-:R-:W-:-:S07]  /*0ef0*/  IADD3 R11, PT, PT, R11, R18, RZ ;  /* 0x000000120b0b7210 */ /* 0x010fce0007ffe0ff */
.L_x_35:
[----:B------:R-:W-:Y:S05]  /*0f00*/  BSYNC.RECONVERGENT B0 ;  /* 0x0000000000007941 */ /* 0x000fea0003800200 */
.L_x_34:
        /* <DEDUP_REMOVED lines=12> */
[----:B------:R-:W-:Y:S01]  /*0fd0*/  IMAD.HI.U32 R19, R15, R19, R14 ;  /* 0x000000130f137227 */ /* 0x000fe200078e000e */
[----:B------:R-:W-:-:S05]  /*0fe0*/  MOV R15, R18 ;  /* 0x00000012000f7202 */ /* 0x000fca0000000f00 */
[----:B------:R-:W-:-:S04]  /*0ff0*/  IMAD.HI.U32 R14, R19, R15, RZ ;  /* 0x0000000f130e7227 */ /* 0x000fc800078e00ff */
[----:B------:R-:W-:-:S04]  /*1000*/  IMAD.MOV R17, RZ, RZ, -R14 ;  /* 0x000000ffff117224 */ /* 0x000fc800078e0a0e */
[----:B------:R-:W-:-:S05]  /*1010*/  IMAD R15, R12, R17, R15 ;  /* 0x000000110c0f7224 */ /* 0x000fca00078e020f */
[----:B------:R-:W-:-:S13]  /*1020*/  ISETP.GT.U32.AND P0, PT, R12, R15, PT ;  /* 0x0000000f0c00720c */ /* 0x000fda0003f04070 */
[----:B------:R-:W-:Y:S02]  /*1030*/  @!P0 IMAD.IADD R15, R15, 0x1, -R12 ;  /* 0x000000010f0f8824 */ /* 0x000fe400078e0a0c */
[----:B------:R-:W-:-:S03]  /*1040*/  @!P0 VIADD R14, R14, 0x1 ;  /* 0x000000010e0e8836 */ /* 0x000fc60000000000 */
[----:B------:R-:W-:Y:S02]  /*1050*/  ISETP.GE.U32.AND P3, PT, R15, R12, PT ;  /* 0x0000000c0f00720c */ /* 0x000fe40003f66070 */
[----:B------:R-:W-:-:S04]  /*1060*/  LOP3.LUT R15, R13, R8, RZ, 0x3c, !PT ;  /* 0x000000080d0f7212 */ /* 0x000fc800078e3cff */
[----:B------:R-:W-:Y:S02]  /*1070*/  ISETP.GE.AND P4, PT, R15, RZ, PT ;  /* 0x000000ff0f00720c */ /* 0x000fe40003f86270 */
[----:B------:R-:W-:-:S05]  /*1080*/  LOP3.LUT R15, RZ, R8, RZ, 0x33, !PT ;  /* 0x00000008ff0f7212 */ /* 0x000fca00078e33ff */
[----:B------:R-:W-:Y:S01]  /*1090*/  @P3 VIADD R14, R14, 0x1 ;  /* 0x000000010e0e3836 */ /* 0x000fe20000000000 */
[----:B------:R-:W-:-:S05]  /*10a0*/  ISETP.NE.AND P3, PT, R8, RZ, PT ;  /* 0x000000ff0800720c */ /* 0x000fca0003f65270 */
[----:B------:R-:W-:-:S04]  /*10b0*/  @!P4 IADD3 R14, PT, PT, -R14, RZ, RZ ;  /* 0x000000ff0e0ec210 */ /* 0x000fc80007ffe1ff */
        /* <DEDUP_REMOVED lines=11> */
[----:B------:R-:W-:Y:S01]  /*1170*/  @!P0 IMAD.IADD R19, R19, 0x1, -R12 ;  /* 0x0000000113138824 */ /* 0x000fe200078e0a0c */
[----:B------:R-:W-:-:S03]  /*1180*/  ISETP.GE.AND P0, PT, R8, RZ, PT ;  /* 0x000000ff0800720c */ /* 0x000fc60003f06270 */
[----:B------:R-:W-:-:S05]  /*1190*/  IMAD.MOV.U32 R12, RZ, RZ, R19 ;  /* 0x000000ffff0c7224 */ /* 0x000fca00078e0013 */
[----:B------:R-:W-:-:S04]  /*11a0*/  @!P4 IADD3 R12, PT, PT, -R12, RZ, RZ ;  /* 0x000000ff0c0cc210 */ /* 0x000fc80007ffe1ff */
[----:B------:R-:W-:-:S04]  /*11b0*/  SEL R12, R15, R12, !P3 ;  /* 0x0000000c0f0c7207 */ /* 0x000fc80005800000 */
[----:B------:R-:W-:-:S13]  /*11c0*/  ISETP.EQ.OR P0, PT, R12, RZ, !P0 ;  /* 0x000000ff0c00720c */ /* 0x000fda0004702670 */
        /* <DEDUP_REMOVED lines=8> */
.L_x_37:
[----:B------:R-:W-:Y:S05]  /*1250*/  BSYNC.RECONVERGENT B0 ;  /* 0x0000000000007941 */ /* 0x000fea0003800200 */
.L_x_36:
        /* <DEDUP_REMOVED lines=44> */
[----:B------:R-:W-:-:S13]  /*1520*/  ISETP.EQ.OR P0, PT, R12, -0x1, P0 ;  /* 0xffffffff0c00780c */ /* 0x000fda0000702670 */
        /* <DEDUP_REMOVED lines=8> */
.L_x_39:
[----:B------:R-:W-:Y:S05]  /*15b0*/  BSYNC.RECONVERGENT B0 ;  /* 0x0000000000007941 */ /* 0x000fea0003800200 */
.L_x_38:
        /* <DEDUP_REMOVED lines=19> */
[----:B------:R-:W-:Y:S02]  /*16f0*/  @!P0 IADD3 R14, PT, PT, R14, 0x1, RZ ;  /* 0x000000010e0e8810 */ /* 0x000fe40007ffe0ff */
        /* <DEDUP_REMOVED lines=29> */
[----:B------:R-:W-:Y:S02]  /*18d0*/  VIADD R6, R6, 0x1 ;  /* 0x0000000106067836 */ /* 0x000fe40000000000 */
[----:B--2---:R-:W-:Y:S01]  /*18e0*/  IMAD.IADD R7, R7, 0x1, R12 ;  /* 0x0000000107077824 */ /* 0x004fe200078e020c */
[----:B---3--:R-:W-:Y:S01]  /*18f0*/  IADD3 R9, PT, PT, R9, R14, RZ ;  /* 0x0000000e09097210 */ /* 0x008fe20007ffe0ff */
[----:B----4-:R-:W-:-:S07]  /*1900*/  IMAD.IADD R11, R11, 0x1, R18 ;  /* 0x000000010b0b7824 */ /* 0x010fce00078e0212 */
.L_x_41:
[----:B------:R-:W-:Y:S05]  /*1910*/  BSYNC.RECONVERGENT B0 ;  /* 0x0000000000007941 */ /* 0x000fea0003800200 */
.L_x_40:
        /* <DEDUP_REMOVED lines=9> */
[----:B0-----:R-:W-:Y:S02]  /*19b0*/  HFMA2 R14, -RZ, RZ, 0, 0 ;  /* 0x00000000ff0e7431 */ /* 0x001fe400000001ff */
        /* <DEDUP_REMOVED lines=31> */
[----:B------:R-:W-:-:S04]  /*1bb0*/  SEL R12, R15, R12, !P0 ;  /* 0x0000000c0f0c7207 */ /* 0x000fc80004000000 */
[----:B------:R-:W-:-:S04]  /*1bc0*/  IADD3 R15, PT, PT, R12, 0x3, RZ ;  /* 0x000000030c0f7810 */ /* 0x000fc80007ffe0ff */
[----:B------:R-:W-:-:S04]  /*1bd0*/  ISETP.GE.AND P0, PT, R15, R8, PT ;  /* 0x000000080f00720c */ /* 0x000fc80003f06270 */
[----:B------:R-:W-:-:S13]  /*1be0*/  ISETP.EQ.OR P0, PT, R12, -0x3, P0 ;  /* 0xfffffffd0c00780c */ /* 0x000fda0000702670 */
        /* <DEDUP_REMOVED lines=8> */
.L_x_43:
[----:B------:R-:W-:Y:S05]  /*1c70*/  BSYNC.RECONVERGENT B0 ;  /* 0x0000000000007941 */ /* 0x000fea0003800200 */
.L_x_42:
        /* <DEDUP_REMOVED lines=24> */
[----:B------:R-:W-:Y:S02]  /*1e00*/  @P1 IADD3 R14, PT, PT, R14, 0x1, RZ ;  /* 0x000000010e0e1810 */ /* 0x000fe40007ffe0ff */
[----:B------:R-:W-:-:S04]  /*1e10*/  ISETP.NE.AND P1, PT, R8, RZ, PT ;  /* 0x000000ff0800720c */ /* 0x000fc80003f25270 */
        /* <DEDUP_REMOVED lines=27> */
.L_x_45:
[----:B------:R-:W-:Y:S05]  /*1fd0*/  BSYNC.RECONVERGENT B0 ;  /* 0x0000000000007941 */ /* 0x000fea0003800200 */
.L_x_44:
[----:B------:R-:W-:Y:S01]  /*1fe0*/  IADD3 R13, PT, PT, R13, UR8, RZ ;  /* 0x000000080d0d7c10 */ /* 0x000fe2000fffe0ff */
[----:B------:R-:W-:Y:S01]  /*1ff0*/  VIADD R10, R10, -UR8 ;  /* 0x800000080a0a7c36 */ /* 0x000fe20008000000 */
[----:B------:R-:W-:Y:S06]  /*2000*/  @P2 BRA `(.L_x_46) ;  /* 0xffffffe000542947 */ /* 0x000fec000383ffff */
[-C--:B------:R-:W-:Y:S02]  /*2010*/  IABS R4, R6.reuse ;  /* 0x0000000600047213 */ /* 0x080fe40000000000 */
[----:B------:R-:W-:Y:S02]  /*2020*/  IABS R12, R7 ;  /* 0x00000007000c7213 */ /* 0x000fe40000000000 */
[----:B------:R-:W0:Y:S01]  /*2030*/  I2F.RP R5, R4 ;  /* 0x0000000400057306 */ /* 0x000e220000209400 */
[-C--:B----4-:R-:W-:Y:S02]  /*2040*/  IABS R8, R6.reuse ;  /* 0x0000000600087213 */ /* 0x090fe40000000000 */
[----:B------:R-:W-:Y:S02]  /*2050*/  IABS R14, R11 ;  /* 0x0000000b000e7213 */ /* 0x000fe40000000000 */
[-C--:B------:R-:W-:Y:S01]  /*2060*/  LOP3.LUT R7, R7, R6.reuse, RZ, 0x3c, !PT ;  /* 0x0000000607077212 */ /* 0x080fe200078e3cff */
[----:B------:R-:W-:Y:S01]  /*2070*/  IMAD.MOV R15, RZ, RZ, -R8 ;  /* 0x000000ffff0f7224 */ /* 0x000fe200078e0a08 */
[----:B------:R-:W-:-:S02]  /*2080*/  LOP3.LUT R11, R11, R6, RZ, 0x3c, !PT ;  /* 0x000000060b0b7212 */ /* 0x000fc400078e3cff */
[----:B------:R-:W-:Y:S01]  /*2090*/  ISETP.GE.AND P4, PT, R7, RZ, PT ;  /* 0x000000ff0700720c */ /* 0x000fe20003f86270 */
[----:B0-----:R-:W0:Y:S02]  /*20a0*/  MUFU.RCP R5, R5 ;  /* 0x0000000500057308 */ /* 0x001e240000001000 */
[----:B0-----:R-:W-:-:S06]  /*20b0*/  VIADD R2, R5, 0xffffffe ;  /* 0x0ffffffe05027836 */ /* 0x001fcc0000000000 */
[----:B------:R0:W1:Y:S02]  /*20c0*/  F2I.FTZ.U32.TRUNC.NTZ R3, R2 ;  /* 0x0000000200037305 */ /* 0x000064000021f000 */
[----:B0-----:R-:W-:Y:S02]  /*20d0*/  HFMA2 R2, -RZ, RZ, 0, 0 ;  /* 0x00000000ff027431 */ /* 0x001fe400000001ff */
        /* <DEDUP_REMOVED lines=15> */
[----:B------:R-:W-:Y:S02]  /*21d0*/  @!P6 IMAD.IADD R13, R13, 0x1, -R4 ;  /* 0x000000010d0de824 */ /* 0x000fe400078e0a04 */
[-C--:B------:R-:W-:Y:S01]  /*21e0*/  @!P0 IADD3 R15, PT, PT, R15, -R4.reuse, RZ ;  /* 0x800000040f0f8210 */ /* 0x080fe20007ffe0ff */
[----:B------:R-:W-:Y:S01]  /*21f0*/  @!P6 VIADD R8, R8, 0x1 ;  /* 0x000000010808e836 */ /* 0x000fe20000000000 */
[-C--:B------:R-:W-:Y:S01]  /*2200*/  ISETP.GE.U32.AND P1, PT, R3, R4.reuse, PT ;  /* 0x000000040300720c */ /* 0x080fe20003f26070 */
[----:B------:R-:W-:Y:S01]  /*2210*/  @!P5 VIADD R5, R5, 0x1 ;  /* 0x000000010505d836 */ /* 0x000fe20000000000 */
[----:B------:R-:W0:Y:S01]  /*2220*/  LDC.64 R2, c[0x0][0x388] ;  /* 0x0000e200ff027b82 */ /* 0x000e220000000a00 */
[-C--:B------:R-:W-:Y:S01]  /*2230*/  ISETP.GE.U32.AND P2, PT, R13, R4.reuse, PT ;  /* 0x000000040d00720c */ /* 0x080fe20003f46070 */
[----:B------:R-:W-:Y:S01]  /*2240*/  @!P0 VIADD R10, R10, 0x1 ;  /* 0x000000010a0a8836 */ /* 0x000fe20000000000 */
[----:B------:R-:W-:-:S02]  /*2250*/  ISETP.GE.U32.AND P3, PT, R15, R4, PT ;  /* 0x000000040f00720c */ /* 0x000fc40003f66070 */
[----:B------:R-:W-:Y:S02]  /*2260*/  ISETP.GE.AND P6, PT, R11, RZ, PT ;  /* 0x000000ff0b00720c */ /* 0x000fe40003fc6270 */
[----:B------:R-:W-:Y:S02]  /*2270*/  ISETP.GE.AND P5, PT, R9, RZ, PT ;  /* 0x000000ff0900720c */ /* 0x000fe40003fa6270 */
[----:B------:R-:W-:Y:S02]  /*2280*/  ISETP.NE.AND P0, PT, R6, RZ, PT ;  /* 0x000000ff0600720c */ /* 0x000fe40003f05270 */
[----:B------:R-:W-:Y:S02]  /*2290*/  @P1 IADD3 R5, PT, PT, R5, 0x1, RZ ;  /* 0x0000000105051810 */ /* 0x000fe40007ffe0ff */
[----:B------:R-:W-:Y:S01]  /*22a0*/  LOP3.LUT R6, RZ, R6, RZ, 0x33, !PT ;  /* 0x00000006ff067212 */ /* 0x000fe200078e33ff */
[----:B------:R-:W-:Y:S02]  /*22b0*/  @P2 VIADD R8, R8, 0x1 ;  /* 0x0000000108082836 */ /* 0x000fe40000000000 */
[----:B------:R-:W-:-:S02]  /*22c0*/  @P3 VIADD R10, R10, 0x1 ;  /* 0x000000010a0a3836 */ /* 0x000fc40000000000 */
[----:B------:R-:W-:Y:S02]  /*22d0*/  @!P4 IMAD.MOV R5, RZ, RZ, -R5 ;  /* 0x000000ffff05c224 */ /* 0x000fe400078e0a05 */
[----:B------:R-:W-:Y:S01]  /*22e0*/  @!P6 IMAD.MOV R10, RZ, RZ, -R10 ;  /* 0x000000ffff0ae224 */ /* 0x000fe200078e0a0a */
[----:B------:R-:W-:Y:S02]  /*22f0*/  @!P5 IADD3 R8, PT, PT, -R8, RZ, RZ ;  /* 0x000000ff0808d210 */ /* 0x000fe40007ffe1ff */
[----:B------:R-:W-:Y:S01]  /*2300*/  SEL R5, R6, R5, !P0 ;  /* 0x0000000506057207 */ /* 0x000fe20004000000 */
[----:B0-----:R-:W-:Y:S01]  /*2310*/  IMAD.WIDE R2, R0, 0x3, R2 ;  /* 0x0000000300027825 */ /* 0x001fe200078e0202 */
[C---:B------:R-:W-:Y:S02]  /*2320*/  SEL R7, R6.reuse, R8, !P0 ;  /* 0x0000000806077207 */ /* 0x040fe40004000000 */
[----:B------:R-:W-:Y:S01]  /*2330*/  SEL R9, R6, R10, !P0 ;  /* 0x0000000a06097207 */ /* 0x000fe20004000000 */
[----:B------:R-:W-:Y:S01]  /*2340*/  VIADD R0, R0, 0x3000 ;  /* 0x0000300000007836 */ /* 0x000fe20000000000 */
[----:B------:R3:W-:Y:S04]  /*2350*/  STG.E.U8 desc[UR6][R2.64], R5 ;  /* 0x0000000502007986 */ /* 0x0007e8000c101106 */
[----:B------:R3:W-:Y:S01]  /*2360*/  STG.E.U8 desc[UR6][R2.64+0x1], R7 ;  /* 0x0000010702007986 */ /* 0x0007e2000c101106 */
[----:B------:R-:W-:-:S03]  /*2370*/  ISETP.GE.AND P0, PT, R0, UR4, PT ;  /* 0x0000000400007c0c */ /* 0x000fc6000bf06270 */
[----:B------:R3:W-:Y:S10]  /*2380*/  STG.E.U8 desc[UR6][R2.64+0x2], R9 ;  /* 0x0000020902007986 */ /* 0x0007f4000c101106 */
[----:B------:R-:W-:Y:S05]  /*2390*/  @!P0 BRA `(.L_x_47) ;  /* 0xffffffdc00488947 */ /* 0x000fea000383ffff */
[----:B------:R-:W-:Y:S05]  /*23a0*/  EXIT ;  /* 0x000000000000794d */ /* 0x000fea0003800000 */
.L_x_48:
        /* <DEDUP_REMOVED lines=13> */
.L_x_84:


//--------------------- .text._Z22imageFilterKernelPartAP6uchar3S0_ii --------------------------
	.section	.text._Z22imageFilterKernelPartAP6uchar3S0_ii,"ax",@progbits
	.align	128
        .global         _Z22imageFilterKernelPartAP6uchar3S0_ii
        .type           _Z22imageFilterKernelPartAP6uchar3S0_ii,@function
        .size           _Z22imageFilterKernelPartAP6uchar3S0_ii,(.L_x_82 - _Z22imageFilterKernelPartAP6uchar3S0_ii)
        .other          _Z22imageFilterKernelPartAP6uchar3S0_ii,@"STO_CUDA_ENTRY STV_DEFAULT"
_Z22imageFilterKernelPartAP6uchar3S0_ii:
.text._Z22imageFilterKernelPartAP6uchar3S0_ii:
[----:B------:R-:W-:Y:S01]  /*0000*/  LDC R1, c[0x0][0x37c] ;  /* 0x0000df00ff017b82 */ /* 0x000fe20000000800 */
[----:B------:R-:W0:Y:S01]  /*0010*/  LDCU.64 UR6, c[0x0][0x390] ;  /* 0x00007200ff0677ac */ /* 0x000e220008000a00 */
[----:B------:R-:W-:Y:S02]  /*0020*/  IMAD.MOV.U32 R3, RZ, RZ, 0x38aaaaab ;  /* 0x38aaaaabff037424 */ /* 0x000fe400078e00ff */
[----:B------:R-:W-:-:S04]  /*0030*/  IMAD.MOV.U32 R2, RZ, RZ, 0x46400000 ;  /* 0x46400000ff027424 */ /* 0x000fc800078e00ff */
[----:B------:R-:W-:-:S04]  /*0040*/  FFMA R2, R3, -R2, 1 ;  /* 0x3f80000003027423 */ /* 0x000fc80000000802 */
[----:B------:R-:W-:Y:S01]  /*0050*/  FFMA R3, R2, R3, 8.1380210758652538061e-05 ;  /* 0x38aaaaab02037423 */ /* 0x000fe20000000003 */
[----:B0-----:R-:W-:-:S06]  /*0060*/  UIMAD UR6, UR7, UR6, URZ ;  /* 0x00000006070672a4 */ /* 0x001fcc000f8e02ff */
[----:B------:R-:W-:-:S04]  /*0070*/  I2FP.F32.S32 R0, UR6 ;  /* 0x0000000600007c45 */ /* 0x000fc80008201400 */
[----:B------:R-:W0:Y:S01]  /*0080*/  FCHK P0, R0, 12288 ;  /* 0x4640000000007902 */ /* 0x000e220000000000 */
[----:B------:R-:W-:-:S04]  /*0090*/  FFMA R2, R0, R3, RZ ;  /* 0x0000000300027223 */ /* 0x000fc800000000ff */
[----:B------:R-:W-:-:S04]  /*00a0*/  FFMA R4, R2, -12288, R0 ;  /* 0xc640000002047823 */ /* 0x000fc80000000000 */
[----:B------:R-:W-:Y:S01]  /*00b0*/  FFMA R2, R3, R4, R2 ;  /* 0x0000000403027223 */ /* 0x000fe20000000002 */
[----:B0-----:R-:W-:Y:S06]  /*00c0*/  @!P0 BRA `(.L_x_49) ;  /* 0x00000000000c8947 */ /* 0x001fec0003800000 */
[----:B------:R-:W-:-:S07]  /*00d0*/  MOV R2, 0xf0 ;  /* 0x000000f000027802 */ /* 0x000fce0000000f00 */
[----:B------:R-:W-:Y:S05]  /*00e0*/  CALL.REL.NOINC `($__internal_0_$__cuda_sm3x_div_rn_noftz_f32_slowpath) ;  /* 0x0000002000ec7944 */ /* 0x000fea0003c00000 */
[----:B------:R-:W-:-:S07]  /*00f0*/  IMAD.MOV.U32 R2, RZ, RZ, R4 ;  /* 0x000000ffff027224 */ /* 0x000fce00078e0004 */
.L_x_49:
[----:B------:R-:W-:-:S04]  /*0100*/  UIMAD.WIDE UR4, UR6, 0x2aaaaaab, URZ ;  /* 0x2aaaaaab060478a5 */ /* 0x000fc8000f8e02ff */
[----:B------:R-:W-:-:S04]  /*0110*/  USHF.R.U32.HI UR4, URZ, 0x1f, UR5 ;  /* 0x0000001fff047899 */ /* 0x000fc80008011605 */
[----:B------:R-:W-:-:S04]  /*0120*/  ULEA.HI.SX32 UR4, UR5, UR4, 0x15 ;  /* 0x0000000405047291 */ /* 0x000fc8000f8faaff */
[----:B------:R-:W-:Y:S02]  /*0130*/  UIADD3 UR5, UPT, UPT, UR4, 0x1, URZ ;  /* 0x0000000104057890 */ /* 0x000fe4000fffe0ff */
[----:B------:R-:W-:-:S04]  /*0140*/  I2FP.F32.S32 R3, UR4 ;  /* 0x0000000400037c45 */ /* 0x000fc80008201400 */
[----:B------:R-:W-:Y:S01]  /*0150*/  FSETP.GT.AND P0, PT, R2, R3, PT ;  /* 0x000000030200720b */ /* 0x000fe20003f04000 */
[----:B------:R-:W-:-:S12]  /*0160*/  IMAD.U32 R14, RZ, RZ, UR5 ;  /* 0x00000005ff0e7e24 */ /* 0x000fd8000f8e00ff */
[----:B------:R-:W-:-:S05]  /*0170*/  @!P0 IMAD R14, RZ, RZ, UR4 ;  /* 0x00000004ff0e8e24 */ /* 0x000fca000f8e02ff */
[----:B------:R-:W-:-:S13]  /*0180*/  ISETP.GE.AND P0, PT, R14, 0x1, PT ;  /* 0x000000010e00780c */ /* 0x000fda0003f06270 */
[----:B------:R-:W-:Y:S05]  /*0190*/  @!P0 EXIT ;  /* 0x000000000000894d */ /* 0x000fea0003800000 */
[----:B------:R-:W0:Y:S01]  /*01a0*/  S2R R3, SR_TID.X ;  /* 0x0000000000037919 */ /* 0x000e220000002100 */
[----:B------:R-:W0:Y:S01]  /*01b0*/  S2UR UR4, SR_CTAID.X ;  /* 0x00000000000479c3 */ /* 0x000e220000002500 */
[----:B------:R-:W1:Y:S07]  /*01c0*/  LDCU.64 UR8, c[0x0][0x358] ;  /* 0x00006b00ff0877ac */ /* 0x000e6e0008000a00 */
[----:B------:R-:W0:Y:S02]  /*01d0*/  LDC R0, c[0x0][0x360] ;  /* 0x0000d800ff007b82 */ /* 0x000e240000000800 */
[----:B0-----:R-:W-:Y:S01]  /*01e0*/  IMAD R3, R0, UR4, R3 ;  /* 0x0000000400037c24 */ /* 0x001fe2000f8e0203 */
[----:B------:R-:W-:-:S03]  /*01f0*/  UMOV UR4, URZ ;  /* 0x000000ff00047c82 */ /* 0x000fc60008000000 */
[----:B-1----:R-:W-:-:S07]  /*0200*/  IMAD R12, R14, R3, RZ ;  /* 0x000000030e0c7224 */ /* 0x002fce00078e02ff */
.L_x_72:
[----:B------:R-:W-:Y:S01]  /*0210*/  ISETP.GE.AND P0, PT, R12, UR6, PT ;  /* 0x000000060c007c0c */ /* 0x000fe2000bf06270 */
[----:B------:R-:W-:Y:S01]  /*0220*/  UIADD3 UR4, UPT, UPT, UR4, 0x1, URZ ;  /* 0x0000000104047890 */ /* 0x000fe2000fffe0ff */
[----:B------:R-:W-:Y:S01]  /*0230*/  BSSY.RECONVERGENT B0, `(.L_x_50) ;  /* 0x0000222000007945 */ /* 0x000fe20003800200 */
[----:B------:R-:W0:Y:S01]  /*0240*/  LDCU UR7, c[0x0][0x390] ;  /* 0x00007200ff0777ac */ /* 0x000e220008000800 */
[----:B------:R-:W1:Y:S03]  /*0250*/  LDCU UR5, c[0x0][0x394] ;  /* 0x00007280ff0577ac */ /* 0x000e660008000800 */
[----:B------:R-:W-:-:S06]  /*0260*/  ISETP.NE.AND P1, PT, R14, UR4, PT ;  /* 0x000000040e007c0c */ /* 0x000fcc000bf25270 */
[----:B--23--:R-:W-:Y:S07]  /*0270*/  @P0 BRA `(.L_x_51) ;  /* 0x0000002000740947 */ /* 0x00cfee0003800000 */
[----:B------:R-:W2:Y:S01]  /*0280*/  LDC R7, c[0x0][0x390] ;  /* 0x0000e400ff077b82 */ /* 0x000ea20000000800 */
[----:B------:R-:W-:Y:S02]  /*0290*/  HFMA2 R20, -RZ, RZ, 0, 0 ;  /* 0x00000000ff147431 */ /* 0x000fe400000001ff */
[----:B------:R-:W-:Y:S01]  /*02a0*/  IMAD.MOV.U32 R13, RZ, RZ, RZ ;  /* 0x000000ffff0d7224 */ /* 0x000fe200078e00ff */
[----:B------:R-:W-:Y:S01]  /*02b0*/  CS2R R10, SRZ ;  /* 0x00000000000a7805 */ /* 0x000fe2000001ff00 */
[----:B------:R-:W-:-:S03]  /*02c0*/  IMAD.MOV.U32 R0, RZ, RZ, RZ ;  /* 0x000000ffff007224 */ /* 0x000fc600078e00ff */
[----:B------:R-:W3:Y:S08]  /*02d0*/  LDC R15, c[0x0][0x390] ;  /* 0x0000e400ff0f7b82 */ /* 0x000ef00000000800 */
[----:B------:R-:W4:Y:S01]  /*02e0*/  LDC.64 R4, c[0x0][0x380] ;  /* 0x0000e000ff047b82 */ /* 0x000f220000000a00 */
[----:B--2---:R-:W-:Y:S02]  /*02f0*/  IMAD.MOV R3, RZ, RZ, -R7 ;  /* 0x000000ffff037224 */ /* 0x004fe400078e0a07 */
[----:B------:R-:W-:-:S02]  /*0300*/  IMAD R16, R7, 0x4, -R12 ;  /* 0x0000000407107824 */ /* 0x000fc400078e0a0c */
[----:B------:R-:W-:-:S07]  /*0310*/  IMAD R18, R3, 0x4, R12 ;  /* 0x0000000403127824 */ /* 0x000fce00078e020c */
.L_x_71:
[----:B------:R-:W-:Y:S01]  /*0320*/  ISETP.NE.AND P2, PT, R16, RZ, PT ;  /* 0x000000ff1000720c */ /* 0x000fe20003f45270 */
[----:B------:R-:W-:Y:S01]  /*0330*/  BSSY.RECONVERGENT B1, `(.L_x_52) ;  /* 0x000006a000017945 */ /* 0x000fe20003800200 */
[----:B------:R-:W-:Y:S01]  /*0340*/  IADD3 R20, PT, PT, R20, 0x1, RZ ;  /* 0x0000000114147810 */ /* 0x000fe20007ffe0ff */
[----:B----4-:R-:W-:-:S03]  /*0350*/  IMAD.WIDE R2, R18, 0x3, R4 ;  /* 0x0000000312027825 */ /* 0x010fc600078e0204 */
[----:B------:R-:W-:-:S07]  /*0360*/  ISETP.NE.AND P3, PT, R20, 0x9, PT ;  /* 0x000000091400780c */ /* 0x000fce0003f65270 */
[----:B------:R-:W-:Y:S06]  /*0370*/  @!P2 BRA `(.L_x_53) ;  /* 0x000000040094a947 */ /* 0x000fec0003800000 */
[-C--:B---3--:R-:W-:Y:S01]  /*0380*/  IABS R17, R15.reuse ;  /* 0x0000000f00117213 */ /* 0x088fe20000000000 */
[----:B------:R-:W-:Y:S01]  /*0390*/  BSSY.RECONVERGENT B2, `(.L_x_54) ;  /* 0x000004c000027945 */ /* 0x000fe20003800200 */
[----:B------:R-:W-:Y:S02]  /*03a0*/  IABS R19, R15 ;  /* 0x0000000f00137213 */ /* 0x000fe40000000000 */
[----:B------:R-:W2:Y:S01]  /*03b0*/  I2F.RP R21, R17 ;  /* 0x0000001100157306 */ /* 0x000ea20000209400 */
[----:B------:R-:W-:-:S07]  /*03c0*/  IABS R23, R18 ;  /* 0x0000001200177213 */ /* 0x000fce0000000000 */
[----:B------:R-:W3:Y:S08]  /*03d0*/  I2F.RP R22, R19 ;  /* 0x0000001300167306 */ /* 0x000ef00000209400 */
[----:B--2---:R-:W2:Y:S08]  /*03e0*/  MUFU.RCP R21, R21 ;  /* 0x0000001500157308 */ /* 0x004eb00000001000 */
[----:B---3--:R-:W3:Y:S01]  /*03f0*/  MUFU.RCP R22, R22 ;  /* 0x0000001600167308 */ /* 0x008ee20000001000 */
[----:B--2---:R-:W-:-:S07]  /*0400*/  VIADD R6, R21, 0xffffffe ;  /* 0x0ffffffe15067836 */ /* 0x004fce0000000000 */
[----:B------:R2:W4:Y:S01]  /*0410*/  F2I.FTZ.U32.TRUNC.NTZ R7, R6 ;  /* 0x0000000600077305 */ /* 0x000522000021f000 */
[----:B---3--:R-:W-:Y:S01]  /*0420*/  VIADD R8, R22, 0xffffffe ;  /* 0x0ffffffe16087836 */ /* 0x008fe20000000000 */
[----:B------:R-:W-:-:S06]  /*0430*/  IABS R22, R18 ;  /* 0x0000001200167213 */ /* 0x000fcc0000000000 */
[----:B------:R3:W5:Y:S01]  /*0440*/  F2I.FTZ.U32.TRUNC.NTZ R9, R8 ;  /* 0x0000000800097305 */ /* 0x000762000021f000 */
[----:B--2---:R-:W-:Y:S02]  /*0450*/  IMAD.MOV.U32 R6, RZ, RZ, RZ ;  /* 0x000000ffff067224 */ /* 0x004fe400078e00ff */
[----:B----4-:R-:W-:Y:S01]  /*0460*/  IMAD.MOV R24, RZ, RZ, -R7 ;  /* 0x000000ffff187224 */ /* 0x010fe200078e0a07 */
[----:B---3--:R-:W-:-:S03]  /*0470*/  MOV R8, RZ ;  /* 0x000000ff00087202 */ /* 0x008fc60000000f00 */
[----:B------:R-:W-:Y:S02]  /*0480*/  IMAD R21, R24, R17, RZ ;  /* 0x0000001118157224 */ /* 0x000fe400078e02ff */
[----:B-----5:R-:W-:Y:S02]  /*0490*/  IMAD.MOV R26, RZ, RZ, -R9 ;  /* 0x000000ffff1a7224 */ /* 0x020fe400078e0a09 */
[----:B------:R-:W-:-:S04]  /*04a0*/  IMAD.HI.U32 R7, R7, R21, R6 ;  /* 0x0000001507077227 */ /* 0x000fc800078e0006 */
[----:B------:R-:W-:Y:S02]  /*04b0*/  IMAD R21, R26, R19, RZ ;  /* 0x000000131a157224 */ /* 0x000fe400078e02ff */
[----:B------:R-:W-:-:S04]  /*04c0*/  IMAD.HI.U32 R6, R7, R22, RZ ;  /* 0x0000001607067227 */ /* 0x000fc800078e00ff */
[----:B------:R-:W-:-:S04]  /*04d0*/  IMAD.HI.U32 R8, R9, R21, R8 ;  /* 0x0000001509087227 */ /* 0x000fc800078e0008 */
[----:B------:R-:W-:Y:S02]  /*04e0*/  IMAD.MOV.U32 R21, RZ, RZ, R23 ;  /* 0x000000ffff157224 */ /* 0x000fe400078e0017 */
[----:B------:R-:W-:Y:S02]  /*04f0*/  IMAD.MOV R9, RZ, RZ, -R6 ;  /* 0x000000ffff097224 */ /* 0x000fe400078e0a06 */
[----:B------:R-:W-:-:S04]  /*0500*/  IMAD.HI.U32 R23, R8, R21, RZ ;  /* 0x0000001508177227 */ /* 0x000fc800078e00ff */
[----:B------:R-:W-:Y:S01]  /*0510*/  IMAD R22, R17, R9, R22 ;  /* 0x0000000911167224 */ /* 0x000fe200078e0216 */
[----:B------:R-:W-:Y:S01]  /*0520*/  LOP3.LUT R9, R18, R15, RZ, 0x3c, !PT ;  /* 0x0000000f12097212 */ /* 0x000fe200078e3cff */
[----:B------:R-:W-:-:S03]  /*0530*/  IMAD.MOV R24, RZ, RZ, -R23 ;  /* 0x000000ffff187224 */ /* 0x000fc600078e0a17 */
[----:B------:R-:W-:Y:S01]  /*0540*/  ISETP.GT.U32.AND P5, PT, R17, R22, PT ;  /* 0x000000161100720c */ /* 0x000fe20003fa4070 */
[----:B------:R-:W-:Y:S01]  /*0550*/  IMAD R24, R19, R24, R21 ;  /* 0x0000001813187224 */ /* 0x000fe200078e0215 */
[----:B------:R-:W-:-:S04]  /*0560*/  LOP3.LUT R21, R18, R15, RZ, 0x3c, !PT ;  /* 0x0000000f12157212 */ /* 0x000fc800078e3cff */
[----:B------:R-:W-:-:S07]  /*0570*/  ISETP.GT.U32.AND P0, PT, R19, R24, PT ;  /* 0x000000181300720c */ /* 0x000fce0003f04070 */
[----:B------:R-:W-:Y:S01]  /*0580*/  @!P5 IMAD.IADD R22, R22, 0x1, -R17 ;  /* 0x000000011616d824 */ /* 0x000fe200078e0a11 */
[----:B------:R-:W-:Y:S02]  /*0590*/  @!P5 IADD3 R6, PT, PT, R6, 0x1, RZ ;  /* 0x000000010606d810 */ /* 0x000fe40007ffe0ff */
[----:B------:R-:W-:Y:S02]  /*05a0*/  ISETP.GE.AND P5, PT, R9, RZ, PT ;  /* 0x000000ff0900720c */ /* 0x000fe40003fa6270 */
[----:B------:R-:W-:Y:S01]  /*05b0*/  ISETP.GE.U32.AND P6, PT, R22, R17, PT ;  /* 0x000000111600720c */ /* 0x000fe20003fc6070 */
[----:B------:R-:W-:Y:S01]  /*05c0*/  @!P0 IMAD.IADD R24, R24, 0x1, -R19 ;  /* 0x0000000118188824 */ /* 0x000fe200078e0a13 */
[----:B------:R-:W-:Y:S01]  /*05d0*/  LOP3.LUT R9, RZ, R15, RZ, 0x33, !PT ;  /* 0x0000000fff097212 */ /* 0x000fe200078e33ff */
[----:B------:R-:W-:Y:S01]  /*05e0*/  @!P0 VIADD R23, R23, 0x1 ;  /* 0x0000000117178836 */ /* 0x000fe20000000000 */
[----:B------:R-:W-:Y:S02]  /*05f0*/  ISETP.NE.AND P0, PT, R15, RZ, PT ;  /* 0x000000ff0f00720c */ /* 0x000fe40003f05270 */
[----:B------:R-:W-:-:S07]  /*0600*/  ISETP.GE.U32.AND P4, PT, R24, R19, PT ;  /* 0x000000131800720c */ /* 0x000fce0003f86070 */
[----:B------:R-:W-:Y:S01]  /*0610*/  @P6 VIADD R6, R6, 0x1 ;  /* 0x0000000106066836 */ /* 0x000fe20000000000 */
[----:B------:R-:W-:-:S03]  /*0620*/  ISETP.GE.AND P6, PT, R21, RZ, PT ;  /* 0x000000ff1500720c */ /* 0x000fc60003fc6270 */
[----:B------:R-:W-:Y:S01]  /*0630*/  IMAD.MOV.U32 R22, RZ, RZ, R6 ;  /* 0x000000ffff167224 */ /* 0x000fe200078e0006 */
[----:B------:R-:W-:Y:S01]  /*0640*/  LOP3.LUT R6, RZ, R15, RZ, 0x33, !PT ;  /* 0x0000000fff067212 */ /* 0x000fe200078e33ff */
[----:B------:R-:W-:Y:S01]  /*0650*/  @P4 VIADD R23, R23, 0x1 ;  /* 0x0000000117174836 */ /* 0x000fe20000000000 */
[----:B------:R-:W-:Y:S02]  /*0660*/  ISETP.NE.AND P4, PT, R15, RZ, PT ;  /* 0x000000ff0f00720c */ /* 0x000fe40003f85270 */
[----:B------:R-:W-:Y:S01]  /*0670*/  @!P5 IADD3 R22, PT, PT, -R22, RZ, RZ ;  /* 0x000000ff1616d210 */ /* 0x000fe20007ffe1ff */
[----:B------:R-:W-:-:S03]  /*0680*/  IMAD.MOV.U32 R21, RZ, RZ, R23 ;  /* 0x000000ffff157224 */ /* 0x000fc600078e0017 */
[----:B------:R-:W-:Y:S01]  /*0690*/  SEL R22, R9, R22, !P0 ;  /* 0x0000001609167207 */ /* 0x000fe20004000000 */
[----:B------:R-:W-:-:S03]  /*06a0*/  @!P6 IMAD.MOV R21, RZ, RZ, -R21 ;  /* 0x000000ffff15e224 */ /* 0x000fc600078e0a15 */
[----:B-1----:R-:W-:Y:S02]  /*06b0*/  ISETP.GE.AND P6, PT, R22, UR5, PT ;  /* 0x0000000516007c0c */ /* 0x002fe4000bfc6270 */
[----:B------:R-:W-:-:S04]  /*06c0*/  SEL R21, R6, R21, !P4 ;  /* 0x0000001506157207 */ /* 0x000fc80006000000 */
[----:B------:R-:W-:-:S07]  /*06d0*/  ISETP.GE.AND P5, PT, R21, UR5, PT ;  /* 0x0000000515007c0c */ /* 0x000fce000bfa6270 */
[----:B------:R-:W-:Y:S06]  /*06e0*/  @P6 BRA `(.L_x_55) ;  /* 0x0000000000586947 */ /* 0x000fec0003800000 */
[----:B------:R-:W-:-:S05]  /*06f0*/  IABS R22, R12 ;  /* 0x0000000c00167213 */ /* 0x000fca0000000000 */
[----:B------:R-:W-:-:S04]  /*0700*/  IMAD.HI.U32 R7, R7, R22, RZ ;  /* 0x0000001607077227 */ /* 0x000fc800078e00ff */
[----:B------:R-:W-:-:S04]  /*0710*/  IMAD.MOV R7, RZ, RZ, -R7 ;  /* 0x000000ffff077224 */ /* 0x000fc800078e0a07 */
[----:B------:R-:W-:-:S05]  /*0720*/  IMAD R22, R17, R7, R22 ;  /* 0x0000000711167224 */ /* 0x000fca00078e0216 */
[----:B------:R-:W-:-:S13]  /*0730*/  ISETP.GT.U32.AND P6, PT, R17, R22, PT ;  /* 0x000000161100720c */ /* 0x000fda0003fc4070 */
[----:B------:R-:W-:-:S05]  /*0740*/  @!P6 IMAD.IADD R22, R22, 0x1, -R17 ;  /* 0x000000011616e824 */ /* 0x000fca00078e0a11 */
[----:B------:R-:W-:-:S13]  /*0750*/  ISETP.GT.U32.AND P6, PT, R17, R22, PT ;  /* 0x000000161100720c */ /* 0x000fda0003fc4070 */
[----:B------:R-:W-:Y:S01]  /*0760*/  @!P6 IMAD.IADD R22, R22, 0x1, -R17 ;  /* 0x000000011616e824 */ /* 0x000fe200078e0a11 */
[----:B------:R-:W-:-:S13]  /*0770*/  ISETP.GE.AND P6, PT, R12, RZ, PT ;  /* 0x000000ff0c00720c */ /* 0x000fda0003fc6270 */
        /* <DEDUP_REMOVED lines=13> */
.L_x_55:
[----:B0-----:R-:W-:Y:S05]  /*0850*/  BSYNC.RECONVERGENT B2 ;  /* 0x0000000000027941 */ /* 0x001fea0003800200 */
.L_x_54:
        /* <DEDUP_REMOVED lines=23> */
.L_x_53:
[----:B01----:R-:W-:Y:S05]  /*09d0*/  BSYNC.RECONVERGENT B1 ;  /* 0x0000000000017941 */ /* 0x003fea0003800200 */
.L_x_52:
[----:B------:R-:W-:Y:S04]  /*09e0*/  BSSY.RECONVERGENT B2, `(.L_x_56) ;  /* 0x000016d000027945 */ /* 0x000fe80003800200 */
[----:B------:R-:W-:Y:S04]  /*09f0*/  BSSY.RELIABLE B1, `(.L_x_57) ;  /* 0x000013a000017945 */ /* 0x000fe80003800100 */
[----:B------:R-:W-:Y:S05]  /*0a00*/  @!P2 BRA `(.L_x_58) ;  /* 0x000000040098a947 */ /* 0x000fea0003800000 */
[----:B---3--:R-:W-:Y:S01]  /*0a10*/  IABS R8, R15 ;  /* 0x0000000f00087213 */ /* 0x008fe20000000000 */
[----:B------:R-:W-:Y:S01]  /*0a20*/  BSSY.RECONVERGENT B3, `(.L_x_59) ;  /* 0x0000031000037945 */ /* 0x000fe20003800200 */
        /* <DEDUP_REMOVED lines=48> */
.L_x_60:
[----:B------:R-:W-:Y:S05]  /*0d30*/  BSYNC.RECONVERGENT B3 ;  /* 0x0000000000037941 */ /* 0x000fea0003800200 */
.L_x_59:
[----:B------:R-:W-:Y:S05]  /*0d40*/  @!P2 BRA `(.L_x_61) ;  /* 0x000000040094a947 */ /* 0x000fea0003800000 */
[----:B------:R-:W-:Y:S01]  /*0d50*/  IABS R8, R15 ;  /* 0x0000000f00087213 */ /* 0x000fe20000000000 */
        /* <DEDUP_REMOVED lines=48> */
.L_x_62:
[----:B------:R-:W-:Y:S05]  /*1060*/  BSYNC.RECONVERGENT B3 ;  /* 0x0000000000037941 */ /* 0x000fea0003800200 */
.L_x_58:
        /* <DEDUP_REMOVED lines=17> */
[----:B------:R-:W-:Y:S01]  /*1180*/  @!P0 IADD3 R7, PT, PT, R7, -R8, RZ ;  /* 0x8000000807078210 */ /* 0x000fe20007ffe0ff */
        /* <DEDUP_REMOVED lines=21> */
[----:B------:R-:W-:-:S05]  /*12e0*/  @!P5 IMAD.MOV R6, RZ, RZ, -R6 ;  /* 0x000000ffff06d224 */ /* 0x000fca00078e0a06 */
        /* <DEDUP_REMOVED lines=10> */
.L_x_64:
[----:B------:R-:W-:Y:S05]  /*1390*/  BSYNC.RECONVERGENT B3 ;  /* 0x0000000000037941 */ /* 0x000fea0003800200 */
.L_x_61:
[----:B------:R-:W-:Y:S05]  /*13a0*/  @!P2 BRA `(.L_x_65) ;  /* 0x00000004009ca947 */ /* 0x000fea0003800000 */
[----:B------:R-:W-:Y:S01]  /*13b0*/  IABS R8, R15 ;  /* 0x0000000f00087213 */ /* 0x000fe20000000000 */
[----:B------:R-:W-:Y:S01]  /*13c0*/  BSSY.RECONVERGENT B3, `(.L_x_63) ;  /* 0x0000031000037945 */ /* 0x000fe20003800200 */
        /* <DEDUP_REMOVED lines=48> */
.L_x_66:
[----:B------:R-:W-:Y:S05]  /*16d0*/  BSYNC.RECONVERGENT B3 ;  /* 0x0000000000037941 */ /* 0x000fea0003800200 */
.L_x_63:
[----:B------:R-:W-:Y:S05]  /*16e0*/  @!P2 BRA `(.L_x_67) ;  /* 0x0000000400a0a947 */ /* 0x000fea0003800000 */
[----:B---3--:R-:W-:Y:S01]  /*16f0*/  IABS R8, R15 ;  /* 0x0000000f00087213 */ /* 0x008fe20000000000 */
        /* <DEDUP_REMOVED lines=49> */
.L_x_68:
[----:B------:R-:W-:Y:S05]  /*1a10*/  BSYNC.RECONVERGENT B3 ;  /* 0x0000000000037941 */ /* 0x000fea0003800200 */
.L_x_65:
[----:B------:R-:W-:Y:S05]  /*1a20*/  @!P2 BREAK.RELIABLE B1 ;  /* 0x000000000001a942 */ /* 0x000fea0003800100 */
        /* <DEDUP_REMOVED lines=51> */
.L_x_70:
[----:B------:R-:W-:Y:S05]  /*1d60*/  BSYNC.RECONVERGENT B3 ;  /* 0x0000000000037941 */ /* 0x000fea0003800200 */
.L_x_67:
[----:B------:R-:W-:Y:S05]  /*1d70*/  @!P2 BREAK.RELIABLE B1 ;  /* 0x000000000001a942 */ /* 0x000fea0003800100 */
[----:B------:R-:W-:Y:S05]  /*1d80*/  @!P2 BRA `(.L_x_69) ;  /* 0x0000000000c8a947 */ /* 0x000fea0003800000 */
[----:B------:R-:W-:Y:S05]  /*1d90*/  BSYNC.RELIABLE B1 ;  /* 0x0000000000017941 */ /* 0x000fea0003800100 */
.L_x_57:
[----:B---3--:R-:W-:Y:S02]  /*1da0*/  IABS R8, R15 ;  /* 0x0000000f00087213 */ /* 0x008fe40000000000 */
        /* <DEDUP_REMOVED lines=48> */
.L_x_69:
[----:B------:R-:W-:Y:S05]  /*20b0*/  BSYNC.RECONVERGENT B2 ;  /* 0x0000000000027941 */ /* 0x000fea0003800200 */
.L_x_56:
[----:B------:R-:W-:Y:S02]  /*20c0*/  VIADD R18, R18, UR7 ;  /* 0x0000000712127c36 */ /* 0x000fe40008000000 */
[----:B------:R-:W-:Y:S01]  /*20d0*/  VIADD R16, R16, -UR7 ;  /* 0x8000000710107c36 */ /* 0x000fe20008000000 */
[----:B------:R-:W-:Y:S06]  /*20e0*/  @P3 BRA `(.L_x_71) ;  /* 0xffffffe0008c3947 */ /* 0x000fec000383ffff */
[----:B------:R-:W-:Y:S02]  /*20f0*/  IABS R4, R13 ;  /* 0x0000000d00047213 */ /* 0x000fe40000000000 */
[----:B------:R-:W-:Y:S02]  /*2100*/  IABS R8, R11 ;  /* 0x0000000b00087213 */ /* 0x000fe40000000000 */
[----:B------:R-:W0:Y:S01]  /*2110*/  I2F.RP R5, R4 ;  /* 0x0000000400057306 */ /* 0x000e220000209400 */
[-C--:B------:R-:W-:Y:S02]  /*2120*/  IABS R6, R13.reuse ;  /* 0x0000000d00067213 */ /* 0x080fe40000000000 */
[----:B------:R-:W-:Y:S02]  /*2130*/  IABS R16, R0 ;  /* 0x0000000000107213 */ /* 0x000fe40000000000 */
[-C--:B------:R-:W-:Y:S01]  /*2140*/  LOP3.LUT R11, R11, R13.reuse, RZ, 0x3c, !PT ;  /* 0x0000000d0b0b7212 */ /* 0x080fe200078e3cff */
[----:B------:R-:W-:Y:S01]  /*2150*/  IMAD.MOV R9, RZ, RZ, -R6 ;  /* 0x000000ffff097224 */ /* 0x000fe200078e0a06 */
[----:B------:R-:W-:Y:S01]  /*2160*/  LOP3.LUT R0, R0, R13, RZ, 0x3c, !PT ;  /* 0x0000000d00007212 */ /* 0x000fe200078e3cff */
        /* <DEDUP_REMOVED lines=10> */
[----:B------:R-:W-:Y:S02]  /*2210*/  IMAD R7, R5, R9, R8 ;  /* 0x0000000905077224 */ /* 0x000fe400078e0208 */
[----:B------:R-:W-:-:S03]  /*2220*/  IMAD.HI.U32 R6, R3, R2, RZ ;  /* 0x0000000203067227 */ /* 0x000fc600078e00ff */
[----:B------:R-:W-:Y:S01]  /*2230*/  ISETP.GT.U32.AND P0, PT, R4, R7, PT ;  /* 0x000000070400720c */ /* 0x000fe20003f04070 */
[----:B------:R-:W-:-:S04]  /*2240*/  IMAD.HI.U32 R8, R3, R16, RZ ;  /* 0x0000001003087227 */ /* 0x000fc800078e00ff */
[-C--:B------:R-:W-:Y:S02]  /*2250*/  IMAD R3, R6, R9.reuse, R2 ;  /* 0x0000000906037224 */ /* 0x080fe400078e0202 */
[----:B------:R-:W-:-:S03]  /*2260*/  IMAD R9, R8, R9, R16 ;  /* 0x0000000908097224 */ /* 0x000fc600078e0210 */
[C---:B------:R-:W-:Y:S02]  /*2270*/  ISETP.GT.U32.AND P6, PT, R4.reuse, R3, PT ;  /* 0x000000030400720c */ /* 0x040fe40003fc4070 */
[----:B------:R-:W-:Y:S01]  /*2280*/  ISETP.GT.U32.AND P5, PT, R4, R9, PT ;  /* 0x000000090400720c */ /* 0x000fe20003fa4070 */
[----:B------:R-:W-:Y:S01]  /*2290*/  @!P0 IMAD.IADD R7, R7, 0x1, -R4 ;  /* 0x0000000107078824 */ /* 0x000fe200078e0a04 */
[----:B------:R-:W-:Y:S02]  /*22a0*/  @!P0 IADD3 R5, PT, PT, R5, 0x1, RZ ;  /* 0x0000000105058810 */ /* 0x000fe40007ffe0ff */
[----:B------:R-:W-:Y:S02]  /*22b0*/  ISETP.GE.AND P0, PT, R11, RZ, PT ;  /* 0x000000ff0b00720c */ /* 0x000fe40003f06270 */
[----:B------:R-:W-:-:S05]  /*22c0*/  ISETP.GE.U32.AND P2, PT, R7, R4, PT ;  /* 0x000000040700720c */ /* 0x000fca0003f46070 */
[--C-:B------:R-:W-:Y:S02]  /*22d0*/  @!P6 IMAD.IADD R3, R3, 0x1, -R4.reuse ;  /* 0x000000010303e824 */ /* 0x100fe400078e0a04 */
[----:B------:R-:W-:Y:S02]  /*22e0*/  @!P5 IMAD.IADD R9, R9, 0x1, -R4 ;  /* 0x000000010909d824 */ /* 0x000fe400078e0a04 */
[----:B------:R-:W-:Y:S01]  /*22f0*/  @!P6 VIADD R6, R6, 0x1 ;  /* 0x000000010606e836 */ /* 0x000fe20000000000 */
[-C--:B------:R-:W-:Y:S01]  /*2300*/  ISETP.GE.U32.AND P4, PT, R3, R4.reuse, PT ;  /* 0x000000040300720c */ /* 0x080fe20003f86070 */
[----:B------:R-:W-:Y:S01]  /*2310*/  @!P5 VIADD R8, R8, 0x1 ;  /* 0x000000010808d836 */ /* 0x000fe20000000000 */
[----:B------:R-:W0:Y:S01]  /*2320*/  LDC.64 R2, c[0x0][0x388] ;  /* 0x0000e200ff027b82 */ /* 0x000e220000000a00 */
[----:B------:R-:W-:Y:S01]  /*2330*/  ISETP.GE.U32.AND P3, PT, R9, R4, PT ;  /* 0x000000040900720c */ /* 0x000fe20003f66070 */
[----:B------:R-:W-:Y:S01]  /*2340*/  @P2 VIADD R5, R5, 0x1 ;  /* 0x0000000105052836 */ /* 0x000fe20000000000 */
[----:B------:R-:W-:-:S02]  /*2350*/  ISETP.GE.AND P2, PT, R10, RZ, PT ;  /* 0x000000ff0a00720c */ /* 0x000fc40003f46270 */
[----:B------:R-:W-:Y:S01]  /*2360*/  ISETP.GE.AND P6, PT, R0, RZ, PT ;  /* 0x000000ff0000720c */ /* 0x000fe20003fc6270 */
[----:B------:R-:W-:Y:S01]  /*2370*/  @!P0 IMAD.MOV R5, RZ, RZ, -R5 ;  /* 0x000000ffff058224 */ /* 0x000fe200078e0a05 */
[----:B------:R-:W-:-:S04]  /*2380*/  LOP3.LUT R0, RZ, R13, RZ, 0x33, !PT ;  /* 0x0000000dff007212 */ /* 0x000fc800078e33ff */
[----:B------:R-:W-:-:S03]  /*2390*/  @P4 VIADD R6, R6, 0x1 ;  /* 0x0000000106064836 */ /* 0x000fc60000000000 */
[----:B------:R-:W-:Y:S02]  /*23a0*/  @P3 IADD3 R8, PT, PT, R8, 0x1, RZ ;  /* 0x0000000108083810 */ /* 0x000fe40007ffe0ff */
[----:B------:R-:W-:Y:S01]  /*23b0*/  @!P2 IMAD.MOV R6, RZ, RZ, -R6 ;  /* 0x000000ffff06a224 */ /* 0x000fe200078e0a06 */
[----:B------:R-:W-:Y:S02]  /*23c0*/  ISETP.NE.AND P3, PT, R13, RZ, PT ;  /* 0x000000ff0d00720c */ /* 0x000fe40003f65270 */
[----:B------:R-:W-:Y:S02]  /*23d0*/  @!P6 IMAD.MOV R8, RZ, RZ, -R8 ;  /* 0x000000ffff08e224 */ /* 0x000fe400078e0a08 */
[C---:B------:R-:W-:Y:S02]  /*23e0*/  SEL R5, R0.reuse, R5, !P3 ;  /* 0x0000000500057207 */ /* 0x040fe40005800000 */
[----:B------:R-:W-:Y:S01]  /*23f0*/  SEL R7, R0, R6, !P3 ;  /* 0x0000000600077207 */ /* 0x000fe20005800000 */
[----:B0-----:R-:W-:Y:S01]  /*2400*/  IMAD.WIDE R2, R12, 0x3, R2 ;  /* 0x000000030c027825 */ /* 0x001fe200078e0202 */
[----:B------:R-:W-:-:S04]  /*2410*/  SEL R9, R0, R8, !P3 ;  /* 0x0000000800097207 */ /* 0x000fc80005800000 */
[----:B------:R2:W-:Y:S04]  /*2420*/  STG.E.U8 desc[UR8][R2.64], R5 ;  /* 0x0000000502007986 */ /* 0x0005e8000c101108 */
[----:B------:R2:W-:Y:S04]  /*2430*/  STG.E.U8 desc[UR8][R2.64+0x1], R7 ;  /* 0x0000010702007986 */ /* 0x0005e8000c101108 */
[----:B------:R2:W-:Y:S02]  /*2440*/  STG.E.U8 desc[UR8][R2.64+0x2], R9 ;  /* 0x0000020902007986 */ /* 0x0005e4000c101108 */
.L_x_51:
[----:B01----:R-:W-:Y:S05]  /*2450*/  BSYNC.RECONVERGENT B0 ;  /* 0x0000000000007941 */ /* 0x003fea0003800200 */
.L_x_50:
[----:B------:R-:W-:Y:S05]  /*2460*/  WARPSYNC.ALL ;  /* 0x0000000000007948 */ /* 0x000fea0003800000 */
[----:B------:R-:W-:Y:S01]  /*2470*/  VIADD R12, R12, 0x1 ;  /* 0x000000010c0c7836 */ /* 0x000fe20000000000 */
[----:B------:R-:W-:Y:S06]  /*2480*/  @P1 BRA `(.L_x_72) ;  /* 0xffffffdc00601947 */ /* 0x000fec000383ffff */
[----:B------:R-:W-:Y:S05]  /*2490*/  EXIT ;  /* 0x000000000000794d */ /* 0x000fea0003800000 */
        .weak           $__internal_0_$__cuda_sm3x_div_rn_noftz_f32_slowpath
        .type           $__internal_0_$__cuda_sm3x_div_rn_noftz_f32_slowpath,@function
        .size           $__internal_0_$__cuda_sm3x_div_rn_noftz_f32_slowpath,(.L_x_82 - $__internal_0_$__cuda_sm3x_div_rn_noftz_f32_slowpath)
$__internal_0_$__cuda_sm3x_div_rn_noftz_f32_slowpath:
[--C-:B------:R-:W-:Y:S01]  /*24a0*/  SHF.R.U32.HI R3, RZ, 0x17, R0.reuse ;  /* 0x00000017ff037819 */ /* 0x100fe20000011600 */
[----:B------:R-:W-:-:S03]  /*24b0*/  IMAD.MOV.U32 R4, RZ, RZ, R0 ;  /* 0x000000ffff047224 */ /* 0x000fc600078e0000 */
[----:B------:R-:W-:-:S04]  /*24c0*/  LOP3.LUT R3, R3, 0xff, RZ, 0xc0, !PT ;  /* 0x000000ff03037812 */ /* 0x000fc800078ec0ff */
[----:B------:R-:W-:-:S04]  /*24d0*/  IADD3 R6, PT, PT, R3, -0x1, RZ ;  /* 0xffffffff03067810 */ /* 0x000fc80007ffe0ff */
[----:B------:R-:W-:-:S13]  /*24e0*/  ISETP.GT.U32.OR P0, PT, R6, 0xfd, !PT ;  /* 0x000000fd0600780c */ /* 0x000fda0007f04470 */
[----:B------:R-:W-:Y:S01]  /*24f0*/  @!P0 IMAD.MOV.U32 R5, RZ, RZ, RZ ;  /* 0x000000ffff058224 */ /* 0x000fe200078e00ff */
[----:B------:R-:W-:Y:S06]  /*2500*/  @!P0 BRA `(.L_x_73) ;  /* 0x00000000003c8947 */ /* 0x000fec0003800000 */
[----:B------:R-:W-:-:S13]  /*2510*/  FSETP.GTU.FTZ.AND P0, PT, |R0|, +INF , PT ;  /* 0x7f8000000000780b */ /* 0x000fda0003f1c200 */
[----:B------:R-:W-:Y:S05]  /*2520*/  @P0 BRA `(.L_x_74) ;  /* 0x0000000400280947 */ /* 0x000fea0003800000 */
[----:B------:R-:W-:-:S05]  /*2530*/  IMAD.MOV.U32 R5, RZ, RZ, 0x46400000 ;  /* 0x46400000ff057424 */ /* 0x000fca00078e00ff */
[----:B------:R-:W-:-:S13]  /*2540*/  LOP3.LUT P0, RZ, R5, 0x7fffffff, R4, 0xc8, !PT ;  /* 0x7fffffff05ff7812 */ /* 0x000fda000780c804 */
[----:B------:R-:W-:Y:S05]  /*2550*/  @!P0 BRA `(.L_x_75) ;  /* 0x0000000400148947 */ /* 0x000fea0003800000 */
[----:B------:R-:W-:-:S13]  /*2560*/  LOP3.LUT P0, RZ, R4, 0x7fffffff, RZ, 0xc0, !PT ;  /* 0x7fffffff04ff7812 */ /* 0x000fda000780c0ff */
[----:B------:R-:W-:Y:S05]  /*2570*/  @!P0 BRA `(.L_x_76) ;  /* 0x0000000400048947 */ /* 0x000fea0003800000 */
[----:B------:R-:W-:Y:S02]  /*2580*/  FSETP.NEU.FTZ.AND P0, PT, |R0|, +INF , PT ;  /* 0x7f8000000000780b */ /* 0x000fe40003f1d200 */
[----:B------:R-:W-:-:S04]  /*2590*/  LOP3.LUT P1, RZ, R5, 0x7fffffff, RZ, 0xc0, !PT ;  /* 0x7fffffff05ff7812 */ /* 0x000fc8000782c0ff */
[----:B------:R-:W-:-:S13]  /*25a0*/  PLOP3.LUT P0, PT, P0, P1, PT, 0x2f, 0xf2 ;  /* 0x0000000000f2781c */ /* 0x000fda0000702577 */
[----:B------:R-:W-:Y:S05]  /*25b0*/  @P0 BRA `(.L_x_77) ;  /* 0x0000000000e80947 */ /* 0x000fea0003800000 */
[----:B------:R-:W-:-:S13]  /*25c0*/  ISETP.GE.AND P0, PT, R6, RZ, PT ;  /* 0x000000ff0600720c */ /* 0x000fda0003f06270 */
[----:B------:R-:W-:Y:S02]  /*25d0*/  @P0 IMAD.MOV.U32 R5, RZ, RZ, RZ ;  /* 0x000000ffff050224 */ /* 0x000fe400078e00ff */
[----:B------:R-:W-:Y:S01]  /*25e0*/  @!P0 FFMA R4, R0, 1.84467440737095516160e+19, RZ ;  /* 0x5f80000000048823 */ /* 0x000fe200000000ff */
[----:B------:R-:W-:-:S07]  /*25f0*/  @!P0 MOV R5, 0xffffffc0 ;  /* 0xffffffc000058802 */ /* 0x000fce0000000f00 */
.L_x_73:
[----:B------:R-:W-:Y:S01]  /*2600*/  UMOV UR4, 0x46400000 ;  /* 0x4640000000047882 */ /* 0x000fe20000000000 */
[----:B------:R-:W-:Y:S01]  /*2610*/  VIADD R3, R3, 0xffffff81 ;  /* 0xffffff8103037836 */ /* 0x000fe20000000000 */
[----:B------:R-:W-:-:S03]  /*2620*/  UIADD3 UR4, UPT, UPT, UR4, -0x6800000, URZ ;  /* 0xf980000004047890 */ /* 0x000fc6000fffe0ff */
[----:B------:R-:W-:Y:S01]  /*2630*/  IMAD R0, R3, -0x800000, R4 ;  /* 0xff80000003007824 */ /* 0x000fe200078e0204 */
[----:B------:R-:W-:Y:S02]  /*2640*/  IADD3 R5, PT, PT, R5, -0xd, R3 ;  /* 0xfffffff305057810 */ /* 0x000fe40007ffe003 */
[----:B------:R-:W-:-:S03]  /*2650*/  FADD.FTZ R7, -RZ, -UR4 ;  /* 0x80000004ff077e21 */ /* 0x000fc60008010100 */
[----:B------:R-:W0:Y:S02]  /*2660*/  MUFU.RCP R6, UR4 ;  /* 0x0000000400067d08 */ /* 0x000e240008001000 */
[----:B0-----:R-:W-:-:S04]  /*2670*/  FFMA R9, R6, R7, 1 ;  /* 0x3f80000006097423 */ /* 0x001fc80000000007 */
[----:B------:R-:W-:-:S04]  /*2680*/  FFMA R9, R6, R9, R6 ;  /* 0x0000000906097223 */ /* 0x000fc80000000006 */
[----:B------:R-:W-:-:S04]  /*2690*/  FFMA R4, R0, R9, RZ ;  /* 0x0000000900047223 */ /* 0x000fc800000000ff */
[----:B------:R-:W-:-:S04]  /*26a0*/  FFMA R6, R7, R4, R0 ;  /* 0x0000000407067223 */ /* 0x000fc80000000000 */
[----:B------:R-:W-:-:S04]  /*26b0*/  FFMA R6, R9, R6, R4 ;  /* 0x0000000609067223 */ /* 0x000fc80000000004 */
[----:B------:R-:W-:-:S04]  /*26c0*/  FFMA R7, R7, R6, R0 ;  /* 0x0000000607077223 */ /* 0x000fc80000000000 */
[----:B------:R-:W-:-:S05]  /*26d0*/  FFMA R4, R9, R7, R6 ;  /* 0x0000000709047223 */ /* 0x000fca0000000006 */
[----:B------:R-:W-:-:S04]  /*26e0*/  SHF.R.U32.HI R0, RZ, 0x17, R4 ;  /* 0x00000017ff007819 */ /* 0x000fc80000011604 */
[----:B------:R-:W-:-:S05]  /*26f0*/  LOP3.LUT R0, R0, 0xff, RZ, 0xc0, !PT ;  /* 0x000000ff00007812 */ /* 0x000fca00078ec0ff */
[----:B------:R-:W-:-:S04]  /*2700*/  IMAD.IADD R8, R0, 0x1, R5 ;  /* 0x0000000100087824 */ /* 0x000fc800078e0205 */
[----:B------:R-:W-:-:S05]  /*2710*/  VIADD R0, R8, 0xffffffff ;  /* 0xffffffff08007836 */ /* 0x000fca0000000000 */
[----:B------:R-:W-:-:S13]  /*2720*/  ISETP.GE.U32.AND P0, PT, R0, 0xfe, PT ;  /* 0x000000fe0000780c */ /* 0x000fda0003f06070 */
[----:B------:R-:W-:Y:S05]  /*2730*/  @!P0 BRA `(.L_x_78) ;  /* 0x0000000000808947 */ /* 0x000fea0003800000 */
[----:B------:R-:W-:-:S13]  /*2740*/  ISETP.GT.AND P0, PT, R8, 0xfe, PT ;  /* 0x000000fe0800780c */ /* 0x000fda0003f04270 */
[----:B------:R-:W-:Y:S05]  /*2750*/  @P0 BRA `(.L_x_79) ;  /* 0x00000000006c0947 */ /* 0x000fea0003800000 */
[----:B------:R-:W-:-:S13]  /*2760*/  ISETP.GE.AND P0, PT, R8, 0x1, PT ;  /* 0x000000010800780c */ /* 0x000fda0003f06270 */
[----:B------:R-:W-:Y:S05]  /*2770*/  @P0 BRA `(.L_x_80) ;  /* 0x0000000000980947 */ /* 0x000fea0003800000 */
[----:B------:R-:W-:Y:S02]  /*2780*/  ISETP.GE.AND P0, PT, R8, -0x18, PT ;  /* 0xffffffe80800780c */ /* 0x000fe40003f06270 */
[----:B------:R-:W-:-:S11]  /*2790*/  LOP3.LUT R4, R4, 0x80000000, RZ, 0xc0, !PT ;  /* 0x8000000004047812 */ /* 0x000fd600078ec0ff */
[----:B------:R-:W-:Y:S05]  /*27a0*/  @!P0 BRA `(.L_x_80) ;  /* 0x00000000008c8947 */ /* 0x000fea0003800000 */
[CCC-:B------:R-:W-:Y:S01]  /*27b0*/  FFMA.RZ R0, R9.reuse, R7.reuse, R6.reuse ;  /* 0x0000000709007223 */ /* 0x1c0fe2000000c006 */
[C---:B------:R-:W-:Y:S02]  /*27c0*/  ISETP.NE.AND P2, PT, R8.reuse, RZ, PT ;  /* 0x000000ff0800720c */ /* 0x040fe40003f45270 */
[----:B------:R-:W-:Y:S02]  /*27d0*/  ISETP.NE.AND P1, PT, R8, RZ, PT ;  /* 0x000000ff0800720c */ /* 0x000fe40003f25270 */
[----:B------:R-:W-:Y:S01]  /*27e0*/  LOP3.LUT R3, R0, 0x7fffff, RZ, 0xc0, !PT ;  /* 0x007fffff00037812 */ /* 0x000fe200078ec0ff */
[CCC-:B------:R-:W-:Y:S01]  /*27f0*/  FFMA.RP R0, R9.reuse, R7.reuse, R6.reuse ;  /* 0x0000000709007223 */ /* 0x1c0fe20000008006 */
[----:B------:R-:W-:Y:S01]  /*2800*/  FFMA.RM R9, R9, R7, R6 ;  /* 0x0000000709097223 */ /* 0x000fe20000004006 */
[C---:B------:R-:W-:Y:S01]  /*2810*/  VIADD R6, R8.reuse, 0x20 ;  /* 0x0000002008067836 */ /* 0x040fe20000000000 */
[----:B------:R-:W-:Y:S02]  /*2820*/  LOP3.LUT R3, R3, 0x800000, RZ, 0xfc, !PT ;  /* 0x0080000003037812 */ /* 0x000fe400078efcff */
[----:B------:R-:W-:-:S02]  /*2830*/  IADD3 R5, PT, PT, -R8, RZ, RZ ;  /* 0x000000ff08057210 */ /* 0x000fc40007ffe1ff */
[----:B------:R-:W-:Y:S02]  /*2840*/  SHF.L.U32 R6, R3, R6, RZ ;  /* 0x0000000603067219 */ /* 0x000fe400000006ff */
[----:B------:R-:W-:Y:S02]  /*2850*/  FSETP.NEU.FTZ.AND P0, PT, R0, R9, PT ;  /* 0x000000090000720b */ /* 0x000fe40003f1d000 */
[----:B------:R-:W-:Y:S02]  /*2860*/  SEL R0, R5, RZ, P2 ;  /* 0x000000ff05007207 */ /* 0x000fe40001000000 */
[----:B------:R-:W-:Y:S02]  /*2870*/  ISETP.NE.AND P1, PT, R6, RZ, P1 ;  /* 0x000000ff0600720c */ /* 0x000fe40000f25270 */
[----:B------:R-:W-:Y:S02]  /*2880*/  SHF.R.U32.HI R0, RZ, R0, R3 ;  /* 0x00000000ff007219 */ /* 0x000fe40000011603 */
[----:B------:R-:W-:-:S02]  /*2890*/  PLOP3.LUT P0, PT, P0, P1, PT, 0xf8, 0x8f ;  /* 0x00000000008f781c */ /* 0x000fc40000703f70 */
[----:B------:R-:W-:Y:S02]  /*28a0*/  SHF.R.U32.HI R6, RZ, 0x1, R0 ;  /* 0x00000001ff067819 */ /* 0x000fe40000011600 */
[----:B------:R-:W-:-:S04]  /*28b0*/  SEL R3, RZ, 0x1, !P0 ;  /* 0x00000001ff037807 */ /* 0x000fc80004000000 */
[----:B------:R-:W-:-:S04]  /*28c0*/  LOP3.LUT R3, R3, 0x1, R6, 0xf8, !PT ;  /* 0x0000000103037812 */ /* 0x000fc800078ef806 */
[----:B------:R-:W-:-:S05]  /*28d0*/  LOP3.LUT R3, R3, R0, RZ, 0xc0, !PT ;  /* 0x0000000003037212 */ /* 0x000fca00078ec0ff */
[----:B------:R-:W-:-:S05]  /*28e0*/  IMAD.IADD R3, R6, 0x1, R3 ;  /* 0x0000000106037824 */ /* 0x000fca00078e0203 */
[----:B------:R-:W-:Y:S01]  /*28f0*/  LOP3.LUT R4, R3, R4, RZ, 0xfc, !PT ;  /* 0x0000000403047212 */ /* 0x000fe200078efcff */
[----:B------:R-:W-:Y:S06]  /*2900*/  BRA `(.L_x_80) ;  /* 0x0000000000347947 */ /* 0x000fec0003800000 */
.L_x_79:
[----:B------:R-:W-:-:S04]  /*2910*/  LOP3.LUT R4, R4, 0x80000000, RZ, 0xc0, !PT ;  /* 0x8000000004047812 */ /* 0x000fc800078ec0ff */
[----:B------:R-:W-:Y:S01]  /*2920*/  LOP3.LUT R4, R4, 0x7f800000, RZ, 0xfc, !PT ;  /* 0x7f80000004047812 */ /* 0x000fe200078efcff */
[----:B------:R-:W-:Y:S06]  /*2930*/  BRA `(.L_x_80) ;  /* 0x0000000000287947 */ /* 0x000fec0003800000 */
.L_x_78:
[----:B------:R-:W-:Y:S01]  /*2940*/  IMAD R4, R5, 0x800000, R4 ;  /* 0x0080000005047824 */ /* 0x000fe200078e0204 */
[----:B------:R-:W-:Y:S06]  /*2950*/  BRA `(.L_x_80) ;  /* 0x0000000000207947 */ /* 0x000fec0003800000 */
.L_x_77:
[----:B------:R-:W-:-:S04]  /*2960*/  LOP3.LUT R4, R5, 0x80000000, R4, 0x48, !PT ;  /* 0x8000000005047812 */ /* 0x000fc800078e4804 */
[----:B------:R-:W-:Y:S01]  /*2970*/  LOP3.LUT R4, R4, 0x7f800000, RZ, 0xfc, !PT ;  /* 0x7f80000004047812 */ /* 0x000fe200078efcff */
[----:B------:R-:W-:Y:S06]  /*2980*/  BRA `(.L_x_80) ;  /* 0x0000000000147947 */ /* 0x000fec0003800000 */
.L_x_76:
[----:B------:R-:W-:Y:S01]  /*2990*/  LOP3.LUT R4, R5, 0x80000000, R4, 0x48, !PT ;  /* 0x8000000005047812 */ /* 0x000fe200078e4804 */
[----:B------:R-:W-:Y:S06]  /*29a0*/  BRA `(.L_x_80) ;  /* 0x00000000000c7947 */ /* 0x000fec0003800000 */
.L_x_75:
[----:B------:R-:W0:Y:S01]  /*29b0*/  MUFU.RSQ R4, -QNAN ;  /* 0xffc0000000047908 */ /* 0x000e220000001400 */
[----:B------:R-:W-:Y:S05]  /*29c0*/  BRA `(.L_x_80) ;  /* 0x0000000000047947 */ /* 0x000fea0003800000 */
.L_x_74:
[----:B------:R-:W-:-:S07]  /*29d0*/  FADD.FTZ R4, R0, 12288 ;  /* 0x4640000000047421 */ /* 0x000fce0000010000 */
.L_x_80:
[----:B------:R-:W-:-:S04]  /*29e0*/  IMAD.MOV.U32 R3, RZ, RZ, 0x0 ;  /* 0x00000000ff037424 */ /* 0x000fc800078e00ff */
[----:B0-----:R-:W-:Y:S05]  /*29f0*/  RET.REL.NODEC R2 `(_Z22imageFilterKernelPartAP6uchar3S0_ii) ;  /* 0xffffffd402807950 */ /* 0x001fea0003c3ffff */
.L_x_81:
        /* <DEDUP_REMOVED lines=16> */
.L_x_82:


//--------------------- .nv.shared._Z22imageFilterKernelPartCP6uchar3S0_ii --------------------------
	.section	.nv.shared._Z22imageFilterKernelPartCP6uchar3S0_ii,"aw",@nobits
	.sectionflags	@""
.nv.shared._Z22imageFilterKernelPartCP6uchar3S0_ii:
	.zero		50176


//--------------------- .nv.shared.reserved.0     --------------------------
	.section	.nv.shared.reserved.0,"aw",@nobits
	.weak		__nv_reservedSMEM_offset_0_alias
	.size		__nv_reservedSMEM_offset_0_alias, 0, 64
	.other		__nv_reservedSMEM_offset_0_alias,@"STO_CUDA_RESERVED_SHARED STV_DEFAULT"
__nv_reservedSMEM_offset_0_alias:
	.zero		0
	.zero		64


//--------------------- .nv.constant0._Z22imageFilterKernelPartCP6uchar3S0_ii --------------------------
	.section	.nv.constant0._Z22imageFilterKernelPartCP6uchar3S0_ii,"a",@progbits
	.sectionflags	@""
	.align	4
.nv.constant0._Z22imageFilterKernelPartCP6uchar3S0_ii:
	.zero		920


//--------------------- .nv.constant0._Z22imageFilterKernelPartBP6uchar3S0_ii --------------------------
	.section	.nv.constant0._Z22imageFilterKernelPartBP6uchar3S0_ii,"a",@progbits
	.sectionflags	@""
	.align	4
.nv.constant0._Z22imageFilterKernelPartBP6uchar3S0_ii:
	.zero		920


//--------------------- .nv.constant0._Z22imageFilterKernelPartAP6uchar3S0_ii --------------------------
	.section	.nv.constant0._Z22imageFilterKernelPartAP6uchar3S0_ii,"a",@progbits
	.sectionflags	@""
	.align	4
.nv.constant0._Z22imageFilterKernelPartAP6uchar3S0_ii:
	.zero		920


//--------------------- SYMBOLS --------------------------

	.type		.nv.reservedSmem.offset0,@object
	.size		.nv.reservedSmem.offset0,0x4
	.type		.nv.reservedSmem.cap,@object
	.size		.nv.reservedSmem.cap,0x4
